	.target	sm_80

	.elftype	@"ET_EXEC"


//--------------------- .note.nv.tkinfo           --------------------------
	.section	.note.nv.tkinfo,"",@"SHT_NOTE"
	.sectionflags	@"SHF_NOTE_NV_TKINFO"
	.tkinfo
        /*0018*/ 	.word	0x00000002
        /*0030*/ 	.string	""
        /*0030*/ 	.string	"ptxas"
        /*0030*/ 	.string	"Cuda compilation tools, release 13.0, V13.0.88"
        /*0030*/ 	.string	"Build cuda_13.0.r13.0/compiler.36424714_0"
        /*0030*/ 	.string	"-arch sm_80 -m 64 "



//--------------------- .note.nv.cuinfo           --------------------------
	.section	.note.nv.cuinfo,"",@"SHT_NOTE"
	.sectionflags	@"SHF_NOTE_NV_CUINFO"
        /*0018*/ 	.short	0x0002
        /*001a*/ 	.short	0x0050
        /*001c*/ 	.short	0x0082
	.zero		2


//--------------------- .nv.info                  --------------------------
	.section	.nv.info,"",@"SHT_CUDA_INFO"
	.align	4


	//----- nvinfo : EIATTR_REGCOUNT
	.align		4
        /*0000*/ 	.byte	0x04, 0x2f
        /*0002*/ 	.short	(.L_1 - .L_0)
	.align		4
.L_0:
        /*0004*/ 	.word	index@(_ZN17fastertransformer22transpose_COL32_kernelEP5char4PK4int4iiiiPKfS6_S6_ii)
        /*0008*/ 	.word	0x00000017


	//----- nvinfo : EIATTR_FRAME_SIZE
	.align		4
.L_1:
        /*000c*/ 	.byte	0x04, 0x11
        /*000e*/ 	.short	(.L_3 - .L_2)
	.align		4
.L_2:
        /*0010*/ 	.word	index@(_ZN17fastertransformer22transpose_COL32_kernelEP5char4PK4int4iiiiPKfS6_S6_ii)
        /*0014*/ 	.word	0x00000000


	//----- nvinfo : EIATTR_REGCOUNT
	.align		4
.L_3:
        /*0018*/ 	.byte	0x04, 0x2f
        /*001a*/ 	.short	(.L_5 - .L_4)
	.align		4
.L_4:
        /*001c*/ 	.word	index@(_ZN17fastertransformer22transpose_COL32_kernelEPaPKaiiiiPKfS4_ii)
        /*0020*/ 	.word	0x0000000c


	//----- nvinfo : EIATTR_FRAME_SIZE
	.align		4
.L_5:
        /*0024*/ 	.byte	0x04, 0x11
        /*0026*/ 	.short	(.L_7 - .L_6)
	.align		4
.L_6:
        /*0028*/ 	.word	index@(_ZN17fastertransformer22transpose_COL32_kernelEPaPKaiiiiPKfS4_ii)
        /*002c*/ 	.word	0x00000000


	//----- nvinfo : EIATTR_REGCOUNT
	.align		4
.L_7:
        /*0030*/ 	.byte	0x04, 0x2f
        /*0032*/ 	.short	(.L_9 - .L_8)
	.align		4
.L_8:
        /*0034*/ 	.word	index@(_ZN17fastertransformer38transpose_COL32_rebuild_padding_kernelEPaPKiS2_iiiiiPKfS4_S4_i)
        /*0038*/ 	.word	0x00000013


	//----- nvinfo : EIATTR_FRAME_SIZE
	.align		4
.L_9:
        /*003c*/ 	.byte	0x04, 0x11
        /*003e*/ 	.short	(.L_11 - .L_10)
	.align		4
.L_10:
        /*0040*/ 	.word	index@(_ZN17fastertransformer38transpose_COL32_rebuild_padding_kernelEPaPKiS2_iiiiiPKfS4_S4_i)
        /*0044*/ 	.word	0x00000000


	//----- nvinfo : EIATTR_REGCOUNT
	.align		4
.L_11:
        /*0048*/ 	.byte	0x04, 0x2f
        /*004a*/ 	.short	(.L_13 - .L_12)
	.align		4
.L_12:
        /*004c*/ 	.word	index@(_ZN17fastertransformer38transpose_COL32_rebuild_padding_kernelEPaPKaPKiiiiiiPKfS6_i)
        /*0050*/ 	.word	0x0000000b


	//----- nvinfo : EIATTR_FRAME_SIZE
	.align		4
.L_13:
        /*0054*/ 	.byte	0x04, 0x11
        /*0056*/ 	.short	(.L_15 - .L_14)
	.align		4
.L_14:
        /*0058*/ 	.word	index@(_ZN17fastertransformer38transpose_COL32_rebuild_padding_kernelEPaPKaPKiiiiiiPKfS6_i)
        /*005c*/ 	.word	0x00000000


	//----- nvinfo : EIATTR_REGCOUNT
	.align		4
.L_15:
        /*0060*/ 	.byte	0x04, 0x2f
        /*0062*/ 	.short	(.L_17 - .L_16)
	.align		4
.L_16:
        /*0064*/ 	.word	index@(_ZN17fastertransformer26transpose_COL32_ROW_kernelEPaPKaiiiiPKfS4_ii)
        /*0068*/ 	.word	0x0000000c


	//----- nvinfo : EIATTR_FRAME_SIZE
	.align		4
.L_17:
        /*006c*/ 	.byte	0x04, 0x11
        /*006e*/ 	.short	(.L_19 - .L_18)
	.align		4
.L_18:
        /*0070*/ 	.word	index@(_ZN17fastertransformer26transpose_COL32_ROW_kernelEPaPKaiiiiPKfS4_ii)
        /*0074*/ 	.word	0x00000000


	//----- nvinfo : EIATTR_REGCOUNT
	.align		4
.L_19:
        /*0078*/ 	.byte	0x04, 0x2f
        /*007a*/ 	.short	(.L_21 - .L_20)
	.align		4
.L_20:
        /*007c*/ 	.word	index@(_ZN17fastertransformer42transpose_COL32_ROW_rebuild_padding_kernelEPaPKaPKiiiiiiPKfS6_ii)
        /*0080*/ 	.word	0x0000000b


	//----- nvinfo : EIATTR_FRAME_SIZE
	.align		4
.L_21:
        /*0084*/ 	.byte	0x04, 0x11
        /*0086*/ 	.short	(.L_23 - .L_22)
	.align		4
.L_22:
        /*0088*/ 	.word	index@(_ZN17fastertransformer42transpose_COL32_ROW_rebuild_padding_kernelEPaPKaPKiiiiiiPKfS6_ii)
        /*008c*/ 	.word	0x00000000


	//----- nvinfo : EIATTR_REGCOUNT
	.align		4
.L_23:
        /*0090*/ 	.byte	0x04, 0x2f
        /*0092*/ 	.short	(.L_25 - .L_24)
	.align		4
.L_24:
        /*0094*/ 	.word	index@(_ZN17fastertransformer21transpose_int8_tensorEPaPKamm)
        /*0098*/ 	.word	0x0000000e


	//----- nvinfo : EIATTR_FRAME_SIZE
	.align		4
.L_25:
        /*009c*/ 	.byte	0x04, 0x11
        /*009e*/ 	.short	(.L_27 - .L_26)
	.align		4
.L_26:
        /*00a0*/ 	.word	index@(_ZN17fastertransformer21transpose_int8_tensorEPaPKamm)
        /*00a4*/ 	.word	0x00000000


	//----- nvinfo : EIATTR_MIN_STACK_SIZE
	.align		4
.L_27:
        /*00a8*/ 	.byte	0x04, 0x12
        /*00aa*/ 	.short	(.L_29 - .L_28)
	.align		4
.L_28:
        /*00ac*/ 	.word	index@(_ZN17fastertransformer21transpose_int8_tensorEPaPKamm)
        /*00b0*/ 	.word	0x00000000


	//----- nvinfo : EIATTR_MIN_STACK_SIZE
	.align		4
.L_29:
        /*00b4*/ 	.byte	0x04, 0x12
        /*00b6*/ 	.short	(.L_31 - .L_30)
	.align		4
.L_30:
        /*00b8*/ 	.word	index@(_ZN17fastertransformer42transpose_COL32_ROW_rebuild_padding_kernelEPaPKaPKiiiiiiPKfS6_ii)
        /*00bc*/ 	.word	0x00000000


	//----- nvinfo : EIATTR_MIN_STACK_SIZE
	.align		4
.L_31:
        /*00c0*/ 	.byte	0x04, 0x12
        /*00c2*/ 	.short	(.L_33 - .L_32)
	.align		4
.L_32:
        /*00c4*/ 	.word	index@(_ZN17fastertransformer26transpose_COL32_ROW_kernelEPaPKaiiiiPKfS4_ii)
        /*00c8*/ 	.word	0x00000000


	//----- nvinfo : EIATTR_MIN_STACK_SIZE
	.align		4
.L_33:
        /*00cc*/ 	.byte	0x04, 0x12
        /*00ce*/ 	.short	(.L_35 - .L_34)
	.align		4
.L_34:
        /*00d0*/ 	.word	index@(_ZN17fastertransformer38transpose_COL32_rebuild_padding_kernelEPaPKaPKiiiiiiPKfS6_i)
        /*00d4*/ 	.word	0x00000000


	//----- nvinfo : EIATTR_MIN_STACK_SIZE
	.align		4
.L_35:
        /*00d8*/ 	.byte	0x04, 0x12
        /*00da*/ 	.short	(.L_37 - .L_36)
	.align		4
.L_36:
        /*00dc*/ 	.word	index@(_ZN17fastertransformer38transpose_COL32_rebuild_padding_kernelEPaPKiS2_iiiiiPKfS4_S4_i)
        /*00e0*/ 	.word	0x00000000


	//----- nvinfo : EIATTR_MIN_STACK_SIZE
	.align		4
.L_37:
        /*00e4*/ 	.byte	0x04, 0x12
        /*00e6*/ 	.short	(.L_39 - .L_38)
	.align		4
.L_38:
        /*00e8*/ 	.word	index@(_ZN17fastertransformer22transpose_COL32_kernelEPaPKaiiiiPKfS4_ii)
        /*00ec*/ 	.word	0x00000000


	//----- nvinfo : EIATTR_MIN_STACK_SIZE
	.align		4
.L_39:
        /*00f0*/ 	.byte	0x04, 0x12
        /*00f2*/ 	.short	(.L_41 - .L_40)
	.align		4
.L_40:
        /*00f4*/ 	.word	index@(_ZN17fastertransformer22transpose_COL32_kernelEP5char4PK4int4iiiiPKfS6_S6_ii)
        /*00f8*/ 	.word	0x00000000
.L_41:


//--------------------- .nv.info._ZN17fastertransformer21transpose_int8_tensorEPaPKamm --------------------------
	.section	.nv.info._ZN17fastertransformer21transpose_int8_tensorEPaPKamm,"",@"SHT_CUDA_INFO"
	.sectionflags	@""
	.align	4


	//----- nvinfo : EIATTR_CUDA_API_VERSION
	.align		4
        /*0000*/ 	.byte	0x04, 0x37
        /*0002*/ 	.short	(.L_43 - .L_42)
.L_42:
        /*0004*/ 	.word	0x00000082


	//----- nvinfo : EIATTR_SW2861232_WAR
	.align		4
.L_43:
        /*0008*/ 	.byte	0x01, 0x35
	.zero		2


	//----- nvinfo : EIATTR_PARAM_CBANK
	.align		4
        /*000c*/ 	.byte	0x04, 0x0a
        /*000e*/ 	.short	(.L_45 - .L_44)
	.align		4
.L_44:
        /*0010*/ 	.word	index@(.nv.constant0._ZN17fastertransformer21transpose_int8_tensorEPaPKamm)
        /*0014*/ 	.short	0x0160
        /*0016*/ 	.short	0x0020


	//----- nvinfo : EIATTR_CBANK_PARAM_SIZE
	.align		4
.L_45:
        /*0018*/ 	.byte	0x03, 0x19
        /*001a*/ 	.short	0x0020


	//----- nvinfo : EIATTR_KPARAM_INFO
	.align		4
        /*001c*/ 	.byte	0x04, 0x17
        /*001e*/ 	.short	(.L_47 - .L_46)
.L_46:
        /*0020*/ 	.word	0x00000000
        /*0024*/ 	.short	0x0003
        /*0026*/ 	.short	0x0018
        /*0028*/ 	.byte	0x00, 0xf0, 0x21, 0x00


	//----- nvinfo : EIATTR_KPARAM_INFO
	.align		4
.L_47:
        /*002c*/ 	.byte	0x04, 0x17
        /*002e*/ 	.short	(.L_49 - .L_48)
.L_48:
        /*0030*/ 	.word	0x00000000
        /*0034*/ 	.short	0x0002
        /*0036*/ 	.short	0x0010
        /*0038*/ 	.byte	0x00, 0xf0, 0x21, 0x00


	//----- nvinfo : EIATTR_KPARAM_INFO
	.align		4
.L_49:
        /*003c*/ 	.byte	0x04, 0x17
        /*003e*/ 	.short	(.L_51 - .L_50)
.L_50:
        /*0040*/ 	.word	0x00000000
        /*0044*/ 	.short	0x0001
        /*0046*/ 	.short	0x0008
        /*0048*/ 	.byte	0x00, 0xf0, 0x21, 0x00


	//----- nvinfo : EIATTR_KPARAM_INFO
	.align		4
.L_51:
        /*004c*/ 	.byte	0x04, 0x17
        /*004e*/ 	.short	(.L_53 - .L_52)
.L_52:
        /*0050*/ 	.word	0x00000000
        /*0054*/ 	.short	0x0000
        /*0056*/ 	.short	0x0000
        /*0058*/ 	.byte	0x00, 0xf0, 0x21, 0x00


	//----- nvinfo : EIATTR_MAXREG_COUNT
	.align		4
.L_53:
        /*005c*/ 	.byte	0x03, 0x1b
        /*005e*/ 	.short	0x00ff


	//----- nvinfo : EIATTR_NUM_BARRIERS
	.align		4
        /*0060*/ 	.byte	0x02, 0x4c
        /*0062*/ 	.byte	0x01
	.zero		1


	//----- nvinfo : EIATTR_MERCURY_ISA_VERSION
	.align		4
        /*0064*/ 	.byte	0x03, 0x5f
        /*0066*/ 	.short	0x0000


	//----- nvinfo : EIATTR_EXIT_INSTR_OFFSETS
	.align		4
        /*0068*/ 	.byte	0x04, 0x1c
        /*006a*/ 	.short	(.L_55 - .L_54)


	//   ....[0]....
.L_54:
        /*006c*/ 	.word	0x000000d0


	//   ....[1]....
        /*0070*/ 	.word	0x00000380
.L_55:


//--------------------- .nv.info._ZN17fastertransformer42transpose_COL32_ROW_rebuild_padding_kernelEPaPKaPKiiiiiiPKfS6_ii --------------------------
	.section	.nv.info._ZN17fastertransformer42transpose_COL32_ROW_rebuild_padding_kernelEPaPKaPKiiiiiiPKfS6_ii,"",@"SHT_CUDA_INFO"
	.sectionflags	@""
	.align	4


	//----- nvinfo : EIATTR_CUDA_API_VERSION
	.align		4
        /*0000*/ 	.byte	0x04, 0x37
        /*0002*/ 	.short	(.L_57 - .L_56)
.L_56:
        /*0004*/ 	.word	0x00000082


	//----- nvinfo : EIATTR_SW2861232_WAR
	.align		4
.L_57:
        /*0008*/ 	.byte	0x01, 0x35
	.zero		2


	//----- nvinfo : EIATTR_PARAM_CBANK
	.align		4
        /*000c*/ 	.byte	0x04, 0x0a
        /*000e*/ 	.short	(.L_59 - .L_58)
	.align		4
.L_58:
        /*0010*/ 	.word	index@(.nv.constant0._ZN17fastertransformer42transpose_COL32_ROW_rebuild_padding_kernelEPaPKaPKiiiiiiPKfS6_ii)
        /*0014*/ 	.short	0x0160
        /*0016*/ 	.short	0x0048


	//----- nvinfo : EIATTR_CBANK_PARAM_SIZE
	.align		4
.L_59:
        /*0018*/ 	.byte	0x03, 0x19
        /*001a*/ 	.short	0x0048


	//----- nvinfo : EIATTR_KPARAM_INFO
	.align		4
        /*001c*/ 	.byte	0x04, 0x17
        /*001e*/ 	.short	(.L_61 - .L_60)
.L_60:
        /*0020*/ 	.word	0x00000000
        /*0024*/ 	.short	0x000b
        /*0026*/ 	.short	0x0044
        /*0028*/ 	.byte	0x00, 0xf0, 0x11, 0x00


	//----- nvinfo : EIATTR_KPARAM_INFO
	.align		4
.L_61:
        /*002c*/ 	.byte	0x04, 0x17
        /*002e*/ 	.short	(.L_63 - .L_62)
.L_62:
        /*0030*/ 	.word	0x00000000
        /*0034*/ 	.short	0x000a
        /*0036*/ 	.short	0x0040
        /*0038*/ 	.byte	0x00, 0xf0, 0x11, 0x00


	//----- nvinfo : EIATTR_KPARAM_INFO
	.align		4
.L_63:
        /*003c*/ 	.byte	0x04, 0x17
        /*003e*/ 	.short	(.L_65 - .L_64)
.L_64:
        /*0040*/ 	.word	0x00000000
        /*0044*/ 	.short	0x0009
        /*0046*/ 	.short	0x0038
        /*0048*/ 	.byte	0x00, 0xf0, 0x21, 0x00


	//----- nvinfo : EIATTR_KPARAM_INFO
	.align		4
.L_65:
        /*004c*/ 	.byte	0x04, 0x17
        /*004e*/ 	.short	(.L_67 - .L_66)
.L_66:
        /*0050*/ 	.word	0x00000000
        /*0054*/ 	.short	0x0008
        /*0056*/ 	.short	0x0030
        /*0058*/ 	.byte	0x00, 0xf0, 0x21, 0x00


	//----- nvinfo : EIATTR_KPARAM_INFO
	.align		4
.L_67:
        /*005c*/ 	.byte	0x04, 0x17
        /*005e*/ 	.short	(.L_69 - .L_68)
.L_68:
        /*0060*/ 	.word	0x00000000
        /*0064*/ 	.short	0x0007
        /*0066*/ 	.short	0x0028
        /*0068*/ 	.byte	0x00, 0xf0, 0x11, 0x00


	//----- nvinfo : EIATTR_KPARAM_INFO
	.align		4
.L_69:
        /*006c*/ 	.byte	0x04, 0x17
        /*006e*/ 	.short	(.L_71 - .L_70)
.L_70:
        /*0070*/ 	.word	0x00000000
        /*0074*/ 	.short	0x0006
        /*0076*/ 	.short	0x0024
        /*0078*/ 	.byte	0x00, 0xf0, 0x11, 0x00


	//----- nvinfo : EIATTR_KPARAM_INFO
	.align		4
.L_71:
        /*007c*/ 	.byte	0x04, 0x17
        /*007e*/ 	.short	(.L_73 - .L_72)
.L_72:
        /*0080*/ 	.word	0x00000000
        /*0084*/ 	.short	0x0005
        /*0086*/ 	.short	0x0020
        /*0088*/ 	.byte	0x00, 0xf0, 0x11, 0x00


	//----- nvinfo : EIATTR_KPARAM_INFO
	.align		4
.L_73:
        /*008c*/ 	.byte	0x04, 0x17
        /*008e*/ 	.short	(.L_75 - .L_74)
.L_74:
        /*0090*/ 	.word	0x00000000
        /*0094*/ 	.short	0x0004
        /*0096*/ 	.short	0x001c
        /*0098*/ 	.byte	0x00, 0xf0, 0x11, 0x00


	//----- nvinfo : EIATTR_KPARAM_INFO
	.align		4
.L_75:
        /*009c*/ 	.byte	0x04, 0x17
        /*009e*/ 	.short	(.L_77 - .L_76)
.L_76:
        /*00a0*/ 	.word	0x00000000
        /*00a4*/ 	.short	0x0003
        /*00a6*/ 	.short	0x0018
        /*00a8*/ 	.byte	0x00, 0xf0, 0x11, 0x00


	//----- nvinfo : EIATTR_KPARAM_INFO
	.align		4
.L_77:
        /*00ac*/ 	.byte	0x04, 0x17
        /*00ae*/ 	.short	(.L_79 - .L_78)
.L_78:
        /*00b0*/ 	.word	0x00000000
        /*00b4*/ 	.short	0x0002
        /*00b6*/ 	.short	0x0010
        /*00b8*/ 	.byte	0x00, 0xf0, 0x21, 0x00


	//----- nvinfo : EIATTR_KPARAM_INFO
	.align		4
.L_79:
        /*00bc*/ 	.byte	0x04, 0x17
        /*00be*/ 	.short	(.L_81 - .L_80)
.L_80:
        /*00c0*/ 	.word	0x00000000
        /*00c4*/ 	.short	0x0001
        /*00c6*/ 	.short	0x0008
        /*00c8*/ 	.byte	0x00, 0xf0, 0x21, 0x00


	//----- nvinfo : EIATTR_KPARAM_INFO
	.align		4
.L_81:
        /*00cc*/ 	.byte	0x04, 0x17
        /*00ce*/ 	.short	(.L_83 - .L_82)
.L_82:
        /*00d0*/ 	.word	0x00000000
        /*00d4*/ 	.short	0x0000
        /*00d6*/ 	.short	0x0000
        /*00d8*/ 	.byte	0x00, 0xf0, 0x21, 0x00


	//----- nvinfo : EIATTR_MAXREG_COUNT
	.align		4
.L_83:
        /*00dc*/ 	.byte	0x03, 0x1b
        /*00de*/ 	.short	0x00ff


	//----- nvinfo : EIATTR_MERCURY_ISA_VERSION
	.align		4
        /*00e0*/ 	.byte	0x03, 0x5f
        /*00e2*/ 	.short	0x0000


	//----- nvinfo : EIATTR_EXIT_INSTR_OFFSETS
	.align		4
        /*00e4*/ 	.byte	0x04, 0x1c
        /*00e6*/ 	.short	(.L_85 - .L_84)


	//   ....[0]....
.L_84:
        /*00e8*/ 	.word	0x000000c0


	//   ....[1]....
        /*00ec*/ 	.word	0x000001f0
.L_85:


//--------------------- .nv.info._ZN17fastertransformer26transpose_COL32_ROW_kernelEPaPKaiiiiPKfS4_ii --------------------------
	.section	.nv.info._ZN17fastertransformer26transpose_COL32_ROW_kernelEPaPKaiiiiPKfS4_ii,"",@"SHT_CUDA_INFO"
	.sectionflags	@""
	.align	4


	//----- nvinfo : EIATTR_CUDA_API_VERSION
	.align		4
        /*0000*/ 	.byte	0x04, 0x37
        /*0002*/ 	.short	(.L_87 - .L_86)
.L_86:
        /*0004*/ 	.word	0x00000082


	//----- nvinfo : EIATTR_SW2861232_WAR
	.align		4
.L_87:
        /*0008*/ 	.byte	0x01, 0x35
	.zero		2


	//----- nvinfo : EIATTR_PARAM_CBANK
	.align		4
        /*000c*/ 	.byte	0x04, 0x0a
        /*000e*/ 	.short	(.L_89 - .L_88)
	.align		4
.L_88:
        /*0010*/ 	.word	index@(.nv.constant0._ZN17fastertransformer26transpose_COL32_ROW_kernelEPaPKaiiiiPKfS4_ii)
        /*0014*/ 	.short	0x0160
        /*0016*/ 	.short	0x0038


	//----- nvinfo : EIATTR_CBANK_PARAM_SIZE
	.align		4
.L_89:
        /*0018*/ 	.byte	0x03, 0x19
        /*001a*/ 	.short	0x0038


	//----- nvinfo : EIATTR_KPARAM_INFO
	.align		4
        /*001c*/ 	.byte	0x04, 0x17
        /*001e*/ 	.short	(.L_91 - .L_90)
.L_90:
        /*0020*/ 	.word	0x00000000
        /*0024*/ 	.short	0x0009
        /*0026*/ 	.short	0x0034
        /*0028*/ 	.byte	0x00, 0xf0, 0x11, 0x00


	//----- nvinfo : EIATTR_KPARAM_INFO
	.align		4
.L_91:
        /*002c*/ 	.byte	0x04, 0x17
        /*002e*/ 	.short	(.L_93 - .L_92)
.L_92:
        /*0030*/ 	.word	0x00000000
        /*0034*/ 	.short	0x0008
        /*0036*/ 	.short	0x0030
        /*0038*/ 	.byte	0x00, 0xf0, 0x11, 0x00


	//----- nvinfo : EIATTR_KPARAM_INFO
	.align		4
.L_93:
        /*003c*/ 	.byte	0x04, 0x17
        /*003e*/ 	.short	(.L_95 - .L_94)
.L_94:
        /*0040*/ 	.word	0x00000000
        /*0044*/ 	.short	0x0007
        /*0046*/ 	.short	0x0028
        /*0048*/ 	.byte	0x00, 0xf0, 0x21, 0x00


	//----- nvinfo : EIATTR_KPARAM_INFO
	.align		4
.L_95:
        /*004c*/ 	.byte	0x04, 0x17
        /*004e*/ 	.short	(.L_97 - .L_96)
.L_96:
        /*0050*/ 	.word	0x00000000
        /*0054*/ 	.short	0x0006
        /*0056*/ 	.short	0x0020
        /*0058*/ 	.byte	0x00, 0xf0, 0x21, 0x00


	//----- nvinfo : EIATTR_KPARAM_INFO
	.align		4
.L_97:
        /*005c*/ 	.byte	0x04, 0x17
        /*005e*/ 	.short	(.L_99 - .L_98)
.L_98:
        /*0060*/ 	.word	0x00000000
        /*0064*/ 	.short	0x0005
        /*0066*/ 	.short	0x001c
        /*0068*/ 	.byte	0x00, 0xf0, 0x11, 0x00


	//----- nvinfo : EIATTR_KPARAM_INFO
	.align		4
.L_99:
        /*006c*/ 	.byte	0x04, 0x17
        /*006e*/ 	.short	(.L_101 - .L_100)
.L_100:
        /*0070*/ 	.word	0x00000000
        /*0074*/ 	.short	0x0004
        /*0076*/ 	.short	0x0018
        /*0078*/ 	.byte	0x00, 0xf0, 0x11, 0x00


	//----- nvinfo : EIATTR_KPARAM_INFO
	.align		4
.L_101:
        /*007c*/ 	.byte	0x04, 0x17
        /*007e*/ 	.short	(.L_103 - .L_102)
.L_102:
        /*0080*/ 	.word	0x00000000
        /*0084*/ 	.short	0x0003
        /*0086*/ 	.short	0x0014
        /*0088*/ 	.byte	0x00, 0xf0, 0x11, 0x00


	//----- nvinfo : EIATTR_KPARAM_INFO
	.align		4
.L_103:
        /*008c*/ 	.byte	0x04, 0x17
        /*008e*/ 	.short	(.L_105 - .L_104)
.L_104:
        /*0090*/ 	.word	0x00000000
        /*0094*/ 	.short	0x0002
        /*0096*/ 	.short	0x0010
        /*0098*/ 	.byte	0x00, 0xf0, 0x11, 0x00


	//----- nvinfo : EIATTR_KPARAM_INFO
	.align		4
.L_105:
        /*009c*/ 	.byte	0x04, 0x17
        /*009e*/ 	.short	(.L_107 - .L_106)
.L_106:
        /*00a0*/ 	.word	0x00000000
        /*00a4*/ 	.short	0x0001
        /*00a6*/ 	.short	0x0008
        /*00a8*/ 	.byte	0x00, 0xf0, 0x21, 0x00


	//----- nvinfo : EIATTR_KPARAM_INFO
	.align		4
.L_107:
        /*00ac*/ 	.byte	0x04, 0x17
        /*00ae*/ 	.short	(.L_109 - .L_108)
.L_108:
        /*00b0*/ 	.word	0x00000000
        /*00b4*/ 	.short	0x0000
        /*00b6*/ 	.short	0x0000
        /*00b8*/ 	.byte	0x00, 0xf0, 0x21, 0x00


	//----- nvinfo : EIATTR_MAXREG_COUNT
	.align		4
.L_109:
        /*00bc*/ 	.byte	0x03, 0x1b
        /*00be*/ 	.short	0x00ff


	//----- nvinfo : EIATTR_MERCURY_ISA_VERSION
	.align		4
        /*00c0*/ 	.byte	0x03, 0x5f
        /*00c2*/ 	.short	0x0000


	//----- nvinfo : EIATTR_EXIT_INSTR_OFFSETS
	.align		4
        /*00c4*/ 	.byte	0x04, 0x1c
        /*00c6*/ 	.short	(.L_111 - .L_110)


	//   ....[0]....
.L_110:
        /*00c8*/ 	.word	0x00000170
.L_111:


//--------------------- .nv.info._ZN17fastertransformer38transpose_COL32_rebuild_padding_kernelEPaPKaPKiiiiiiPKfS6_i --------------------------
	.section	.nv.info._ZN17fastertransformer38transpose_COL32_rebuild_padding_kernelEPaPKaPKiiiiiiPKfS6_i,"",@"SHT_CUDA_INFO"
	.sectionflags	@""
	.align	4


	//----- nvinfo : EIATTR_CUDA_API_VERSION
	.align		4
        /*0000*/ 	.byte	0x04, 0x37
        /*0002*/ 	.short	(.L_113 - .L_112)
.L_112:
        /*0004*/ 	.word	0x00000082


	//----- nvinfo : EIATTR_SW2861232_WAR
	.align		4
.L_113:
        /*0008*/ 	.byte	0x01, 0x35
	.zero		2


	//----- nvinfo : EIATTR_PARAM_CBANK
	.align		4
        /*000c*/ 	.byte	0x04, 0x0a
        /*000e*/ 	.short	(.L_115 - .L_114)
	.align		4
.L_114:
        /*0010*/ 	.word	index@(.nv.constant0._ZN17fastertransformer38transpose_COL32_rebuild_padding_kernelEPaPKaPKiiiiiiPKfS6_i)
        /*0014*/ 	.short	0x0160
        /*0016*/ 	.short	0x0044


	//----- nvinfo : EIATTR_CBANK_PARAM_SIZE
	.align		4
.L_115:
        /*0018*/ 	.byte	0x03, 0x19
        /*001a*/ 	.short	0x0044


	//----- nvinfo : EIATTR_KPARAM_INFO
	.align		4
        /*001c*/ 	.byte	0x04, 0x17
        /*001e*/ 	.short	(.L_117 - .L_116)
.L_116:
        /*0020*/ 	.word	0x00000000
        /*0024*/ 	.short	0x000a
        /*0026*/ 	.short	0x0040
        /*0028*/ 	.byte	0x00, 0xf0, 0x11, 0x00


	//----- nvinfo : EIATTR_KPARAM_INFO
	.align		4
.L_117:
        /*002c*/ 	.byte	0x04, 0x17
        /*002e*/ 	.short	(.L_119 - .L_118)
.L_118:
        /*0030*/ 	.word	0x00000000
        /*0034*/ 	.short	0x0009
        /*0036*/ 	.short	0x0038
        /*0038*/ 	.byte	0x00, 0xf0, 0x21, 0x00


	//----- nvinfo : EIATTR_KPARAM_INFO
	.align		4
.L_119:
        /*003c*/ 	.byte	0x04, 0x17
        /*003e*/ 	.short	(.L_121 - .L_120)
.L_120:
        /*0040*/ 	.word	0x00000000
        /*0044*/ 	.short	0x0008
        /*0046*/ 	.short	0x0030
        /*0048*/ 	.byte	0x00, 0xf0, 0x21, 0x00


	//----- nvinfo : EIATTR_KPARAM_INFO
	.align		4
.L_121:
        /*004c*/ 	.byte	0x04, 0x17
        /*004e*/ 	.short	(.L_123 - .L_122)
.L_122:
        /*0050*/ 	.word	0x00000000
        /*0054*/ 	.short	0x0007
        /*0056*/ 	.short	0x0028
        /*0058*/ 	.byte	0x00, 0xf0, 0x11, 0x00


	//----- nvinfo : EIATTR_KPARAM_INFO
	.align		4
.L_123:
        /*005c*/ 	.byte	0x04, 0x17
        /*005e*/ 	.short	(.L_125 - .L_124)
.L_124:
        /*0060*/ 	.word	0x00000000
        /*0064*/ 	.short	0x0006
        /*0066*/ 	.short	0x0024
        /*0068*/ 	.byte	0x00, 0xf0, 0x11, 0x00


	//----- nvinfo : EIATTR_KPARAM_INFO
	.align		4
.L_125:
        /*006c*/ 	.byte	0x04, 0x17
        /*006e*/ 	.short	(.L_127 - .L_126)
.L_126:
        /*0070*/ 	.word	0x00000000
        /*0074*/ 	.short	0x0005
        /*0076*/ 	.short	0x0020
        /*0078*/ 	.byte	0x00, 0xf0, 0x11, 0x00


	//----- nvinfo : EIATTR_KPARAM_INFO
	.align		4
.L_127:
        /*007c*/ 	.byte	0x04, 0x17
        /*007e*/ 	.short	(.L_129 - .L_128)
.L_128:
        /*0080*/ 	.word	0x00000000
        /*0084*/ 	.short	0x0004
        /*0086*/ 	.short	0x001c
        /*0088*/ 	.byte	0x00, 0xf0, 0x11, 0x00


	//----- nvinfo : EIATTR_KPARAM_INFO
	.align		4
.L_129:
        /*008c*/ 	.byte	0x04, 0x17
        /*008e*/ 	.short	(.L_131 - .L_130)
.L_130:
        /*0090*/ 	.word	0x00000000
        /*0094*/ 	.short	0x0003
        /*0096*/ 	.short	0x0018
        /*0098*/ 	.byte	0x00, 0xf0, 0x11, 0x00


	//----- nvinfo : EIATTR_KPARAM_INFO
	.align		4
.L_131:
        /*009c*/ 	.byte	0x04, 0x17
        /*009e*/ 	.short	(.L_133 - .L_132)
.L_132:
        /*00a0*/ 	.word	0x00000000
        /*00a4*/ 	.short	0x0002
        /*00a6*/ 	.short	0x0010
        /*00a8*/ 	.byte	0x00, 0xf0, 0x21, 0x00


	//----- nvinfo : EIATTR_KPARAM_INFO
	.align		4
.L_133:
        /*00ac*/ 	.byte	0x04, 0x17
        /*00ae*/ 	.short	(.L_135 - .L_134)
.L_134:
        /*00b0*/ 	.word	0x00000000
        /*00b4*/ 	.short	0x0001
        /*00b6*/ 	.short	0x0008
        /*00b8*/ 	.byte	0x00, 0xf0, 0x21, 0x00


	//----- nvinfo : EIATTR_KPARAM_INFO
	.align		4
.L_135:
        /*00bc*/ 	.byte	0x04, 0x17
        /*00be*/ 	.short	(.L_137 - .L_136)
.L_136:
        /*00c0*/ 	.word	0x00000000
        /*00c4*/ 	.short	0x0000
        /*00c6*/ 	.short	0x0000
        /*00c8*/ 	.byte	0x00, 0xf0, 0x21, 0x00


	//----- nvinfo : EIATTR_MAXREG_COUNT
	.align		4
.L_137:
        /*00cc*/ 	.byte	0x03, 0x1b
        /*00ce*/ 	.short	0x00ff


	//----- nvinfo : EIATTR_MERCURY_ISA_VERSION
	.align		4
        /*00d0*/ 	.byte	0x03, 0x5f
        /*00d2*/ 	.short	0x0000


	//----- nvinfo : EIATTR_EXIT_INSTR_OFFSETS
	.align		4
        /*00d4*/ 	.byte	0x04, 0x1c
        /*00d6*/ 	.short	(.L_139 - .L_138)


	//   ....[0]....
.L_138:
        /*00d8*/ 	.word	0x000000c0


	//   ....[1]....
        /*00dc*/ 	.word	0x00000220
.L_139:


//--------------------- .nv.info._ZN17fastertransformer38transpose_COL32_rebuild_padding_kernelEPaPKiS2_iiiiiPKfS4_S4_i --------------------------
	.section	.nv.info._ZN17fastertransformer38transpose_COL32_rebuild_padding_kernelEPaPKiS2_iiiiiPKfS4_S4_i,"",@"SHT_CUDA_INFO"
	.sectionflags	@""
	.align	4


	//----- nvinfo : EIATTR_CUDA_API_VERSION
	.align		4
        /*0000*/ 	.byte	0x04, 0x37
        /*0002*/ 	.short	(.L_141 - .L_140)
.L_140:
        /*0004*/ 	.word	0x00000082


	//----- nvinfo : EIATTR_SW2861232_WAR
	.align		4
.L_141:
        /*0008*/ 	.byte	0x01, 0x35
	.zero		2


	//----- nvinfo : EIATTR_PARAM_CBANK
	.align		4
        /*000c*/ 	.byte	0x04, 0x0a
        /*000e*/ 	.short	(.L_143 - .L_142)
	.align		4
.L_142:
        /*0010*/ 	.word	index@(.nv.constant0._ZN17fastertransformer38transpose_COL32_rebuild_padding_kernelEPaPKiS2_iiiiiPKfS4_S4_i)
        /*0014*/ 	.short	0x0160
        /*0016*/ 	.short	0x004c


	//----- nvinfo : EIATTR_CBANK_PARAM_SIZE
	.align		4
.L_143:
        /*0018*/ 	.byte	0x03, 0x19
        /*001a*/ 	.short	0x004c


	//----- nvinfo : EIATTR_KPARAM_INFO
	.align		4
        /*001c*/ 	.byte	0x04, 0x17
        /*001e*/ 	.short	(.L_145 - .L_144)
.L_144:
        /*0020*/ 	.word	0x00000000
        /*0024*/ 	.short	0x000b
        /*0026*/ 	.short	0x0048
        /*0028*/ 	.byte	0x00, 0xf0, 0x11, 0x00


	//----- nvinfo : EIATTR_KPARAM_INFO
	.align		4
.L_145:
        /*002c*/ 	.byte	0x04, 0x17
        /*002e*/ 	.short	(.L_147 - .L_146)
.L_146:
        /*0030*/ 	.word	0x00000000
        /*0034*/ 	.short	0x000a
        /*0036*/ 	.short	0x0040
        /*0038*/ 	.byte	0x00, 0xf0, 0x21, 0x00


	//----- nvinfo : EIATTR_KPARAM_INFO
	.align		4
.L_147:
        /*003c*/ 	.byte	0x04, 0x17
        /*003e*/ 	.short	(.L_149 - .L_148)
.L_148:
        /*0040*/ 	.word	0x00000000
        /*0044*/ 	.short	0x0009
        /*0046*/ 	.short	0x0038
        /*0048*/ 	.byte	0x00, 0xf0, 0x21, 0x00


	//----- nvinfo : EIATTR_KPARAM_INFO
	.align		4
.L_149:
        /*004c*/ 	.byte	0x04, 0x17
        /*004e*/ 	.short	(.L_151 - .L_150)
.L_150:
        /*0050*/ 	.word	0x00000000
        /*0054*/ 	.short	0x0008
        /*0056*/ 	.short	0x0030
        /*0058*/ 	.byte	0x00, 0xf0, 0x21, 0x00


	//----- nvinfo : EIATTR_KPARAM_INFO
	.align		4
.L_151:
        /*005c*/ 	.byte	0x04, 0x17
        /*005e*/ 	.short	(.L_153 - .L_152)
.L_152:
        /*0060*/ 	.word	0x00000000
        /*0064*/ 	.short	0x0007
        /*0066*/ 	.short	0x0028
        /*0068*/ 	.byte	0x00, 0xf0, 0x11, 0x00


	//----- nvinfo : EIATTR_KPARAM_INFO
	.align		4
.L_153:
        /*006c*/ 	.byte	0x04, 0x17
        /*006e*/ 	.short	(.L_155 - .L_154)
.L_154:
        /*0070*/ 	.word	0x00000000
        /*0074*/ 	.short	0x0006
        /*0076*/ 	.short	0x0024
        /*0078*/ 	.byte	0x00, 0xf0, 0x11, 0x00


	//----- nvinfo : EIATTR_KPARAM_INFO
	.align		4
.L_155:
        /*007c*/ 	.byte	0x04, 0x17
        /*007e*/ 	.short	(.L_157 - .L_156)
.L_156:
        /*0080*/ 	.word	0x00000000
        /*0084*/ 	.short	0x0005
        /*0086*/ 	.short	0x0020
        /*0088*/ 	.byte	0x00, 0xf0, 0x11, 0x00


	//----- nvinfo : EIATTR_KPARAM_INFO
	.align		4
.L_157:
        /*008c*/ 	.byte	0x04, 0x17
        /*008e*/ 	.short	(.L_159 - .L_158)
.L_158:
        /*0090*/ 	.word	0x00000000
        /*0094*/ 	.short	0x0004
        /*0096*/ 	.short	0x001c
        /*0098*/ 	.byte	0x00, 0xf0, 0x11, 0x00


	//----- nvinfo : EIATTR_KPARAM_INFO
	.align		4
.L_159:
        /*009c*/ 	.byte	0x04, 0x17
        /*009e*/ 	.short	(.L_161 - .L_160)
.L_160:
        /*00a0*/ 	.word	0x00000000
        /*00a4*/ 	.short	0x0003
        /*00a6*/ 	.short	0x0018
        /*00a8*/ 	.byte	0x00, 0xf0, 0x11, 0x00


	//----- nvinfo : EIATTR_KPARAM_INFO
	.align		4
.L_161:
        /*00ac*/ 	.byte	0x04, 0x17
        /*00ae*/ 	.short	(.L_163 - .L_162)
.L_162:
        /*00b0*/ 	.word	0x00000000
        /*00b4*/ 	.short	0x0002
        /*00b6*/ 	.short	0x0010
        /*00b8*/ 	.byte	0x00, 0xf0, 0x21, 0x00


	//----- nvinfo : EIATTR_KPARAM_INFO
	.align		4
.L_163:
        /*00bc*/ 	.byte	0x04, 0x17
        /*00be*/ 	.short	(.L_165 - .L_164)
.L_164:
        /*00c0*/ 	.word	0x00000000
        /*00c4*/ 	.short	0x0001
        /*00c6*/ 	.short	0x0008
        /*00c8*/ 	.byte	0x00, 0xf0, 0x21, 0x00


	//----- nvinfo : EIATTR_KPARAM_INFO
	.align		4
.L_165:
        /*00cc*/ 	.byte	0x04, 0x17
        /*00ce*/ 	.short	(.L_167 - .L_166)
.L_166:
        /*00d0*/ 	.word	0x00000000
        /*00d4*/ 	.short	0x0000
        /*00d6*/ 	.short	0x0000
        /*00d8*/ 	.byte	0x00, 0xf0, 0x21, 0x00


	//----- nvinfo : EIATTR_MAXREG_COUNT
	.align		4
.L_167:
        /*00dc*/ 	.byte	0x03, 0x1b
        /*00de*/ 	.short	0x00ff


	//----- nvinfo : EIATTR_MERCURY_ISA_VERSION
	.align		4
        /*00e0*/ 	.byte	0x03, 0x5f
        /*00e2*/ 	.short	0x0000


	//----- nvinfo : EIATTR_EXIT_INSTR_OFFSETS
	.align		4
        /*00e4*/ 	.byte	0x04, 0x1c
        /*00e6*/ 	.short	(.L_169 - .L_168)


	//   ....[0]....
.L_168:
        /*00e8*/ 	.word	0x00000150


	//   ....[1]....
        /*00ec*/ 	.word	0x000003e0
.L_169:


//--------------------- .nv.info._ZN17fastertransformer22transpose_COL32_kernelEPaPKaiiiiPKfS4_ii --------------------------
	.section	.nv.info._ZN17fastertransformer22transpose_COL32_kernelEPaPKaiiiiPKfS4_ii,"",@"SHT_CUDA_INFO"
	.sectionflags	@""
	.align	4


	//----- nvinfo : EIATTR_CUDA_API_VERSION
	.align		4
        /*0000*/ 	.byte	0x04, 0x37
        /*0002*/ 	.short	(.L_171 - .L_170)
.L_170:
        /*0004*/ 	.word	0x00000082


	//----- nvinfo : EIATTR_SW2861232_WAR
	.align		4
.L_171:
        /*0008*/ 	.byte	0x01, 0x35
	.zero		2


	//----- nvinfo : EIATTR_PARAM_CBANK
	.align		4
        /*000c*/ 	.byte	0x04, 0x0a
        /*000e*/ 	.short	(.L_173 - .L_172)
	.align		4
.L_172:
        /*0010*/ 	.word	index@(.nv.constant0._ZN17fastertransformer22transpose_COL32_kernelEPaPKaiiiiPKfS4_ii)
        /*0014*/ 	.short	0x0160
        /*0016*/ 	.short	0x0038


	//----- nvinfo : EIATTR_CBANK_PARAM_SIZE
	.align		4
.L_173:
        /*0018*/ 	.byte	0x03, 0x19
        /*001a*/ 	.short	0x0038


	//----- nvinfo : EIATTR_KPARAM_INFO
	.align		4
        /*001c*/ 	.byte	0x04, 0x17
        /*001e*/ 	.short	(.L_175 - .L_174)
.L_174:
        /*0020*/ 	.word	0x00000000
        /*0024*/ 	.short	0x0009
        /*0026*/ 	.short	0x0034
        /*0028*/ 	.byte	0x00, 0xf0, 0x11, 0x00


	//----- nvinfo : EIATTR_KPARAM_INFO
	.align		4
.L_175:
        /*002c*/ 	.byte	0x04, 0x17
        /*002e*/ 	.short	(.L_177 - .L_176)
.L_176:
        /*0030*/ 	.word	0x00000000
        /*0034*/ 	.short	0x0008
        /*0036*/ 	.short	0x0030
        /*0038*/ 	.byte	0x00, 0xf0, 0x11, 0x00


	//----- nvinfo : EIATTR_KPARAM_INFO
	.align		4
.L_177:
        /*003c*/ 	.byte	0x04, 0x17
        /*003e*/ 	.short	(.L_179 - .L_178)
.L_178:
        /*0040*/ 	.word	0x00000000
        /*0044*/ 	.short	0x0007
        /*0046*/ 	.short	0x0028
        /*0048*/ 	.byte	0x00, 0xf0, 0x21, 0x00


	//----- nvinfo : EIATTR_KPARAM_INFO
	.align		4
.L_179:
        /*004c*/ 	.byte	0x04, 0x17
        /*004e*/ 	.short	(.L_181 - .L_180)
.L_180:
        /*0050*/ 	.word	0x00000000
        /*0054*/ 	.short	0x0006
        /*0056*/ 	.short	0x0020
        /*0058*/ 	.byte	0x00, 0xf0, 0x21, 0x00


	//----- nvinfo : EIATTR_KPARAM_INFO
	.align		4
.L_181:
        /*005c*/ 	.byte	0x04, 0x17
        /*005e*/ 	.short	(.L_183 - .L_182)
.L_182:
        /*0060*/ 	.word	0x00000000
        /*0064*/ 	.short	0x0005
        /*0066*/ 	.short	0x001c
        /*0068*/ 	.byte	0x00, 0xf0, 0x11, 0x00


	//----- nvinfo : EIATTR_KPARAM_INFO
	.align		4
.L_183:
        /*006c*/ 	.byte	0x04, 0x17
        /*006e*/ 	.short	(.L_185 - .L_184)
.L_184:
        /*0070*/ 	.word	0x00000000
        /*0074*/ 	.short	0x0004
        /*0076*/ 	.short	0x0018
        /*0078*/ 	.byte	0x00, 0xf0, 0x11, 0x00


	//----- nvinfo : EIATTR_KPARAM_INFO
	.align		4
.L_185:
        /*007c*/ 	.byte	0x04, 0x17
        /*007e*/ 	.short	(.L_187 - .L_186)
.L_186:
        /*0080*/ 	.word	0x00000000
        /*0084*/ 	.short	0x0003
        /*0086*/ 	.short	0x0014
        /*0088*/ 	.byte	0x00, 0xf0, 0x11, 0x00


	//----- nvinfo : EIATTR_KPARAM_INFO
	.align		4
.L_187:
        /*008c*/ 	.byte	0x04, 0x17
        /*008e*/ 	.short	(.L_189 - .L_188)
.L_188:
        /*0090*/ 	.word	0x00000000
        /*0094*/ 	.short	0x0002
        /*0096*/ 	.short	0x0010
        /*0098*/ 	.byte	0x00, 0xf0, 0x11, 0x00


	//----- nvinfo : EIATTR_KPARAM_INFO
	.align		4
.L_189:
        /*009c*/ 	.byte	0x04, 0x17
        /*009e*/ 	.short	(.L_191 - .L_190)
.L_190:
        /*00a0*/ 	.word	0x00000000
        /*00a4*/ 	.short	0x0001
        /*00a6*/ 	.short	0x0008
        /*00a8*/ 	.byte	0x00, 0xf0, 0x21, 0x00


	//----- nvinfo : EIATTR_KPARAM_INFO
	.align		4
.L_191:
        /*00ac*/ 	.byte	0x04, 0x17
        /*00ae*/ 	.short	(.L_193 - .L_192)
.L_192:
        /*00b0*/ 	.word	0x00000000
        /*00b4*/ 	.short	0x0000
        /*00b6*/ 	.short	0x0000
        /*00b8*/ 	.byte	0x00, 0xf0, 0x21, 0x00


	//----- nvinfo : EIATTR_MAXREG_COUNT
	.align		4
.L_193:
        /*00bc*/ 	.byte	0x03, 0x1b
        /*00be*/ 	.short	0x00ff


	//----- nvinfo : EIATTR_MERCURY_ISA_VERSION
	.align		4
        /*00c0*/ 	.byte	0x03, 0x5f
        /*00c2*/ 	.short	0x0000


	//----- nvinfo : EIATTR_EXIT_INSTR_OFFSETS
	.align		4
        /*00c4*/ 	.byte	0x04, 0x1c
        /*00c6*/ 	.short	(.L_195 - .L_194)


	//   ....[0]....
.L_194:
        /*00c8*/ 	.word	0x000001a0
.L_195:


//--------------------- .nv.info._ZN17fastertransformer22transpose_COL32_kernelEP5char4PK4int4iiiiPKfS6_S6_ii --------------------------
	.section	.nv.info._ZN17fastertransformer22transpose_COL32_kernelEP5char4PK4int4iiiiPKfS6_S6_ii,"",@"SHT_CUDA_INFO"
	.sectionflags	@""
	.align	4


	//----- nvinfo : EIATTR_CUDA_API_VERSION
	.align		4
        /*0000*/ 	.byte	0x04, 0x37
        /*0002*/ 	.short	(.L_197 - .L_196)
.L_196:
        /*0004*/ 	.word	0x00000082


	//----- nvinfo : EIATTR_SW2861232_WAR
	.align		4
.L_197:
        /*0008*/ 	.byte	0x01, 0x35
	.zero		2


	//----- nvinfo : EIATTR_PARAM_CBANK
	.align		4
        /*000c*/ 	.byte	0x04, 0x0a
        /*000e*/ 	.short	(.L_199 - .L_198)
	.align		4
.L_198:
        /*0010*/ 	.word	index@(.nv.constant0._ZN17fastertransformer22transpose_COL32_kernelEP5char4PK4int4iiiiPKfS6_S6_ii)
        /*0014*/ 	.short	0x0160
        /*0016*/ 	.short	0x0040


	//----- nvinfo : EIATTR_CBANK_PARAM_SIZE
	.align		4
.L_199:
        /*0018*/ 	.byte	0x03, 0x19
        /*001a*/ 	.short	0x0040


	//----- nvinfo : EIATTR_KPARAM_INFO
	.align		4
        /*001c*/ 	.byte	0x04, 0x17
        /*001e*/ 	.short	(.L_201 - .L_200)
.L_200:
        /*0020*/ 	.word	0x00000000
        /*0024*/ 	.short	0x000a
        /*0026*/ 	.short	0x003c
        /*0028*/ 	.byte	0x00, 0xf0, 0x11, 0x00


	//----- nvinfo : EIATTR_KPARAM_INFO
	.align		4
.L_201:
        /*002c*/ 	.byte	0x04, 0x17
        /*002e*/ 	.short	(.L_203 - .L_202)
.L_202:
        /*0030*/ 	.word	0x00000000
        /*0034*/ 	.short	0x0009
        /*0036*/ 	.short	0x0038
        /*0038*/ 	.byte	0x00, 0xf0, 0x11, 0x00


	//----- nvinfo : EIATTR_KPARAM_INFO
	.align		4
.L_203:
        /*003c*/ 	.byte	0x04, 0x17
        /*003e*/ 	.short	(.L_205 - .L_204)
.L_204:
        /*0040*/ 	.word	0x00000000
        /*0044*/ 	.short	0x0008
        /*0046*/ 	.short	0x0030
        /*0048*/ 	.byte	0x00, 0xf0, 0x21, 0x00


	//----- nvinfo : EIATTR_KPARAM_INFO
	.align		4
.L_205:
        /*004c*/ 	.byte	0x04, 0x17
        /*004e*/ 	.short	(.L_207 - .L_206)
.L_206:
        /*0050*/ 	.word	0x00000000
        /*0054*/ 	.short	0x0007
        /*0056*/ 	.short	0x0028
        /*0058*/ 	.byte	0x00, 0xf0, 0x21, 0x00


	//----- nvinfo : EIATTR_KPARAM_INFO
	.align		4
.L_207:
        /*005c*/ 	.byte	0x04, 0x17
        /*005e*/ 	.short	(.L_209 - .L_208)
.L_208:
        /*0060*/ 	.word	0x00000000
        /*0064*/ 	.short	0x0006
        /*0066*/ 	.short	0x0020
        /*0068*/ 	.byte	0x00, 0xf0, 0x21, 0x00


	//----- nvinfo : EIATTR_KPARAM_INFO
	.align		4
.L_209:
        /*006c*/ 	.byte	0x04, 0x17
        /*006e*/ 	.short	(.L_211 - .L_210)
.L_210:
        /*0070*/ 	.word	0x00000000
        /*0074*/ 	.short	0x0005
        /*0076*/ 	.short	0x001c
        /*0078*/ 	.byte	0x00, 0xf0, 0x11, 0x00


	//----- nvinfo : EIATTR_KPARAM_INFO
	.align		4
.L_211:
        /*007c*/ 	.byte	0x04, 0x17
        /*007e*/ 	.short	(.L_213 - .L_212)
.L_212:
        /*0080*/ 	.word	0x00000000
        /*0084*/ 	.short	0x0004
        /*0086*/ 	.short	0x0018
        /*0088*/ 	.byte	0x00, 0xf0, 0x11, 0x00


	//----- nvinfo : EIATTR_KPARAM_INFO
	.align		4
.L_213:
        /*008c*/ 	.byte	0x04, 0x17
        /*008e*/ 	.short	(.L_215 - .L_214)
.L_214:
        /*0090*/ 	.word	0x00000000
        /*0094*/ 	.short	0x0003
        /*0096*/ 	.short	0x0014
        /*0098*/ 	.byte	0x00, 0xf0, 0x11, 0x00


	//----- nvinfo : EIATTR_KPARAM_INFO
	.align		4
.L_215:
        /*009c*/ 	.byte	0x04, 0x17
        /*009e*/ 	.short	(.L_217 - .L_216)
.L_216:
        /*00a0*/ 	.word	0x00000000
        /*00a4*/ 	.short	0x0002
        /*00a6*/ 	.short	0x0010
        /*00a8*/ 	.byte	0x00, 0xf0, 0x11, 0x00


	//----- nvinfo : EIATTR_KPARAM_INFO
	.align		4
.L_217:
        /*00ac*/ 	.byte	0x04, 0x17
        /*00ae*/ 	.short	(.L_219 - .L_218)
.L_218:
        /*00b0*/ 	.word	0x00000000
        /*00b4*/ 	.short	0x0001
        /*00b6*/ 	.short	0x0008
        /*00b8*/ 	.byte	0x00, 0xf0, 0x21, 0x00


	//----- nvinfo : EIATTR_KPARAM_INFO
	.align		4
.L_219:
        /*00bc*/ 	.byte	0x04, 0x17
        /*00be*/ 	.short	(.L_221 - .L_220)
.L_220:
        /*00c0*/ 	.word	0x00000000
        /*00c4*/ 	.short	0x0000
        /*00c6*/ 	.short	0x0000
        /*00c8*/ 	.byte	0x00, 0xf0, 0x21, 0x00


	//----- nvinfo : EIATTR_MAXREG_COUNT
	.align		4
.L_221:
        /*00cc*/ 	.byte	0x03, 0x1b
        /*00ce*/ 	.short	0x00ff


	//----- nvinfo : EIATTR_MERCURY_ISA_VERSION
	.align		4
        /*00d0*/ 	.byte	0x03, 0x5f
        /*00d2*/ 	.short	0x0000


	//----- nvinfo : EIATTR_EXIT_INSTR_OFFSETS
	.align		4
        /*00d4*/ 	.byte	0x04, 0x1c
        /*00d6*/ 	.short	(.L_223 - .L_222)


	//   ....[0]....
.L_222:
        /*00d8*/ 	.word	0x00000350
.L_223:


//--------------------- .nv.callgraph             --------------------------
	.section	.nv.callgraph,"",@"SHT_CUDA_CALLGRAPH"
	.align	4
	.sectionentsize	8
	.align		4
        /*0000*/ 	.word	0x00000000
	.align		4
        /*0004*/ 	.word	0xffffffff
	.align		4
        /*0008*/ 	.word	0x00000000
	.align		4
        /*000c*/ 	.word	0xfffffffe
	.align		4
        /*0010*/ 	.word	0x00000000
	.align		4
        /*0014*/ 	.word	0xfffffffd
	.align		4
        /*0018*/ 	.word	0x00000000
	.align		4
        /*001c*/ 	.word	0xfffffffc


//--------------------- .nv.rel.action            --------------------------
	.section	.nv.rel.action,"",@"SHT_CUDA_RELOCINFO"
	.align	8
	.sectionentsize	8
        /*0000*/ 	.byte	0x73, 0x00, 0x00, 0x00, 0x00, 0x00, 0x00, 0x00, 0x00, 0x00, 0x00, 0x11, 0x25, 0x00, 0x05, 0x36


//--------------------- .nv.constant0._ZN17fastertransformer21transpose_int8_tensorEPaPKamm --------------------------
	.section	.nv.constant0._ZN17fastertransformer21transpose_int8_tensorEPaPKamm,"a",@progbits
	.sectionflags	@""
	.align	4
.nv.constant0._ZN17fastertransformer21transpose_int8_tensorEPaPKamm:
	.zero		384


//--------------------- .nv.constant0._ZN17fastertransformer42transpose_COL32_ROW_rebuild_padding_kernelEPaPKaPKiiiiiiPKfS6_ii --------------------------
	.section	.nv.constant0._ZN17fastertransformer42transpose_COL32_ROW_rebuild_padding_kernelEPaPKaPKiiiiiiPKfS6_ii,"a",@progbits
	.sectionflags	@""
	.align	4
.nv.constant0._ZN17fastertransformer42transpose_COL32_ROW_rebuild_padding_kernelEPaPKaPKiiiiiiPKfS6_ii:
	.zero		424


//--------------------- .nv.constant0._ZN17fastertransformer26transpose_COL32_ROW_kernelEPaPKaiiiiPKfS4_ii --------------------------
	.section	.nv.constant0._ZN17fastertransformer26transpose_COL32_ROW_kernelEPaPKaiiiiPKfS4_ii,"a",@progbits
	.sectionflags	@""
	.align	4
.nv.constant0._ZN17fastertransformer26transpose_COL32_ROW_kernelEPaPKaiiiiPKfS4_ii:
	.zero		408


//--------------------- .nv.constant0._ZN17fastertransformer38transpose_COL32_rebuild_padding_kernelEPaPKaPKiiiiiiPKfS6_i --------------------------
	.section	.nv.constant0._ZN17fastertransformer38transpose_COL32_rebuild_padding_kernelEPaPKaPKiiiiiiPKfS6_i,"a",@progbits
	.sectionflags	@""
	.align	4
.nv.constant0._ZN17fastertransformer38transpose_COL32_rebuild_padding_kernelEPaPKaPKiiiiiiPKfS6_i:
	.zero		420


//--------------------- .nv.constant0._ZN17fastertransformer38transpose_COL32_rebuild_padding_kernelEPaPKiS2_iiiiiPKfS4_S4_i --------------------------
	.section	.nv.constant0._ZN17fastertransformer38transpose_COL32_rebuild_padding_kernelEPaPKiS2_iiiiiPKfS4_S4_i,"a",@progbits
	.sectionflags	@""
	.align	4
.nv.constant0._ZN17fastertransformer38transpose_COL32_rebuild_padding_kernelEPaPKiS2_iiiiiPKfS4_S4_i:
	.zero		428


//--------------------- .nv.constant0._ZN17fastertransformer22transpose_COL32_kernelEPaPKaiiiiPKfS4_ii --------------------------
	.section	.nv.constant0._ZN17fastertransformer22transpose_COL32_kernelEPaPKaiiiiPKfS4_ii,"a",@progbits
	.sectionflags	@""
	.align	4
.nv.constant0._ZN17fastertransformer22transpose_COL32_kernelEPaPKaiiiiPKfS4_ii:
	.zero		408


//--------------------- .nv.constant0._ZN17fastertransformer22transpose_COL32_kernelEP5char4PK4int4iiiiPKfS6_S6_ii --------------------------
	.section	.nv.constant0._ZN17fastertransformer22transpose_COL32_kernelEP5char4PK4int4iiiiPKfS6_S6_ii,"a",@progbits
	.sectionflags	@""
	.align	4
.nv.constant0._ZN17fastertransformer22transpose_COL32_kernelEP5char4PK4int4iiiiPKfS6_S6_ii:
	.zero		416


//--------------------- .text._ZN17fastertransformer21transpose_int8_tensorEPaPKamm --------------------------
	.section	.text._ZN17fastertransformer21transpose_int8_tensorEPaPKamm,"ax",@progbits
	.sectioninfo	@"SHI_REGISTERS=14"
	.align	128
        .global         _ZN17fastertransformer21transpose_int8_tensorEPaPKamm
        .type           _ZN17fastertransformer21transpose_int8_tensorEPaPKamm,@function
        .size           _ZN17fastertransformer21transpose_int8_tensorEPaPKamm,(.L_x_7 - _ZN17fastertransformer21transpose_int8_tensorEPaPKamm)
        .other          _ZN17fastertransformer21transpose_int8_tensorEPaPKamm,@"STO_CUDA_ENTRY STV_DEFAULT"
_ZN17fastertransformer21transpose_int8_tensorEPaPKamm:
.text._ZN17fastertransformer21transpose_int8_tensorEPaPKamm:
[----:B------:R-:W-:Y:S02]  /*0000*/  IMAD.MOV.U32 R1, RZ, RZ, c[0x0][0x28] ;  /* 0x00000a00ff017624 */ /* 0x000fe400078e00ff */
[----:B------:R-:W0:Y:S04]  /*0010*/  S2R R2, SR_CTAID.X ;  /* 0x0000000000027919 */ /* 0x000e280000002500 */
[----:B------:R-:W0:Y:S04]  /*0020*/  S2R R11, SR_TID.X ;  /* 0x00000000000b7919 */ /* 0x000e280000002100 */
[----:B------:R-:W1:Y:S04]  /*0030*/  S2R R8, SR_TID.Y ;  /* 0x0000000000087919 */ /* 0x000e680000002200 */
[----:B------:R-:W1:Y:S01]  /*0040*/  S2R R0, SR_CTAID.Y ;  /* 0x0000000000007919 */ /* 0x000e620000002600 */
[----:B0-----:R-:W-:-:S05]  /*0050*/  IMAD R4, R2, c[0x0][0x0], R11 ;  /* 0x0000000002047a24 */ /* 0x001fca00078e020b */
[----:B------:R-:W-:Y:S02]  /*0060*/  ISETP.GE.U32.AND P0, PT, R4, c[0x0][0x178], PT ;  /* 0x00005e0004007a0c */ /* 0x000fe40003f06070 */
[----:B------:R-:W-:Y:S01]  /*0070*/  SHF.R.S32.HI R5, RZ, 0x1f, R4 ;  /* 0x0000001fff057819 */ /* 0x000fe20000011404 */
[----:B-1----:R-:W-:-:S03]  /*0080*/  IMAD R3, R0, c[0x0][0x4], R8 ;  /* 0x0000010000037a24 */ /* 0x002fc600078e0208 */
[----:B------:R-:W-:Y:S02]  /*0090*/  ISETP.GE.U32.AND.EX P0, PT, R5, c[0x0][0x17c], PT, P0 ;  /* 0x00005f0005007a0c */ /* 0x000fe40003f06100 */
[----:B------:R-:W-:Y:S02]  /*00a0*/  ISETP.GE.U32.AND P1, PT, R3, c[0x0][0x170], PT ;  /* 0x00005c0003007a0c */ /* 0x000fe40003f26070 */
[----:B------:R-:W-:-:S04]  /*00b0*/  SHF.R.S32.HI R6, RZ, 0x1f, R3 ;  /* 0x0000001fff067819 */ /* 0x000fc80000011403 */
[----:B------:R-:W-:-:S13]  /*00c0*/  ISETP.GE.U32.OR.EX P0, PT, R6, c[0x0][0x174], P0, P1 ;  /* 0x00005d0006007a0c */ /* 0x000fda0000706510 */
[----:B------:R-:W-:Y:S05]  /*00d0*/  @P0 EXIT ;  /* 0x000000000000094d */ /* 0x000fea0003800000 */
[----:B------:R-:W-:Y:S01]  /*00e0*/  IMAD R6, R6, c[0x0][0x178], RZ ;  /* 0x00005e0006067a24 */ /* 0x000fe200078e02ff */
[----:B------:R-:W-:Y:S01]  /*00f0*/  ULDC.64 UR4, c[0x0][0x118] ;  /* 0x0000460000047ab9 */ /* 0x000fe20000000a00 */
[----:B------:R-:W-:-:S04]  /*0100*/  IMAD.WIDE.U32 R4, R3, c[0x0][0x178], R4 ;  /* 0x00005e0003047a25 */ /* 0x000fc800078e0004 */
[----:B------:R-:W-:Y:S01]  /*0110*/  IMAD R3, R3, c[0x0][0x17c], R6 ;  /* 0x00005f0003037a24 */ /* 0x000fe200078e0206 */
[----:B------:R-:W-:-:S04]  /*0120*/  IADD3 R4, P0, R4, c[0x0][0x168], RZ ;  /* 0x00005a0004047a10 */ /* 0x000fc80007f1e0ff */
[----:B------:R-:W-:-:S06]  /*0130*/  IADD3.X R5, R5, c[0x0][0x16c], R3, P0, !PT ;  /* 0x00005b0005057a10 */ /* 0x000fcc00007fe403 */
[----:B------:R0:W2:Y:S01]  /*0140*/  LDG.E.U8 R5, [R4.64] ;  /* 0x0000000404057981 */ /* 0x0000a2000c1e1100 */
[----:B------:R-:W1:Y:S01]  /*0150*/  I2F.U32.RP R3, c[0x0][0x4] ;  /* 0x0000010000037b06 */ /* 0x000e620000209000 */
[----:B------:R-:W-:Y:S01]  /*0160*/  HFMA2.MMA R6, -RZ, RZ, 0, 0 ;  /* 0x00000000ff067435 */ /* 0x000fe200000001ff */
[----:B------:R-:W-:-:S06]  /*0170*/  ISETP.NE.U32.AND P2, PT, RZ, c[0x0][0x4], PT ;  /* 0x00000100ff007a0c */ /* 0x000fcc0003f45070 */
[----:B-1----:R-:W1:Y:S02]  /*0180*/  MUFU.RCP R3, R3 ;  /* 0x0000000300037308 */ /* 0x002e640000001000 */
[----:B-1----:R-:W-:-:S06]  /*0190*/  IADD3 R7, R3, 0xffffffe, RZ ;  /* 0x0ffffffe03077810 */ /* 0x002fcc0007ffe0ff */
[----:B------:R-:W1:Y:S02]  /*01a0*/  F2I.FTZ.U32.TRUNC.NTZ R7, R7 ;  /* 0x0000000700077305 */ /* 0x000e64000021f000 */
[----:B-1----:R-:W-:-:S04]  /*01b0*/  IMAD.MOV R9, RZ, RZ, -R7 ;  /* 0x000000ffff097224 */ /* 0x002fc800078e0a07 */
[----:B------:R-:W-:-:S04]  /*01c0*/  IMAD R9, R9, c[0x0][0x4], RZ ;  /* 0x0000010009097a24 */ /* 0x000fc800078e02ff */
[----:B------:R-:W-:-:S04]  /*01d0*/  IMAD.HI.U32 R9, R7, R9, R6 ;  /* 0x0000000907097227 */ /* 0x000fc800078e0006 */
[----:B------:R-:W-:-:S04]  /*01e0*/  IMAD R6, R8, c[0x0][0x0], R11 ;  /* 0x0000000008067a24 */ /* 0x000fc800078e020b */
[----:B------:R-:W-:-:S04]  /*01f0*/  IMAD.HI.U32 R9, R9, R6, RZ ;  /* 0x0000000609097227 */ /* 0x000fc800078e00ff */
[----:B------:R-:W-:-:S04]  /*0200*/  IMAD.MOV R11, RZ, RZ, -R9 ;  /* 0x000000ffff0b7224 */ /* 0x000fc800078e0a09 */
[----:B------:R-:W-:-:S05]  /*0210*/  IMAD R3, R11, c[0x0][0x4], R6 ;  /* 0x000001000b037a24 */ /* 0x000fca00078e0206 */
[----:B------:R-:W-:-:S13]  /*0220*/  ISETP.GE.U32.AND P0, PT, R3, c[0x0][0x4], PT ;  /* 0x0000010003007a0c */ /* 0x000fda0003f06070 */
[----:B------:R-:W-:Y:S02]  /*0230*/  @P0 IADD3 R3, R3, -c[0x0][0x4], RZ ;  /* 0x8000010003030a10 */ /* 0x000fe40007ffe0ff */
[----:B------:R-:W-:Y:S02]  /*0240*/  @P0 IADD3 R9, R9, 0x1, RZ ;  /* 0x0000000109090810 */ /* 0x000fe40007ffe0ff */
[----:B------:R-:W-:-:S13]  /*0250*/  ISETP.GE.U32.AND P1, PT, R3, c[0x0][0x4], PT ;  /* 0x0000010003007a0c */ /* 0x000fda0003f26070 */
[----:B------:R-:W-:Y:S02]  /*0260*/  @P1 IADD3 R9, R9, 0x1, RZ ;  /* 0x0000000109091810 */ /* 0x000fe40007ffe0ff */
[----:B------:R-:W-:-:S04]  /*0270*/  @!P2 LOP3.LUT R9, RZ, c[0x0][0x4], RZ, 0x33, !PT ;  /* 0x00000100ff09aa12 */ /* 0x000fc800078e33ff */
[----:B------:R-:W-:-:S05]  /*0280*/  IADD3 R3, -R9, RZ, RZ ;  /* 0x000000ff09037210 */ /* 0x000fca0007ffe1ff */
[----:B------:R-:W-:-:S04]  /*0290*/  IMAD R3, R3, c[0x0][0x4], R6 ;  /* 0x0000010003037a24 */ /* 0x000fc800078e0206 */
[--C-:B0-----:R-:W-:Y:S02]  /*02a0*/  IMAD R4, R3, c[0x0][0x0], R9.reuse ;  /* 0x0000000003047a24 */ /* 0x101fe400078e0209 */
[----:B------:R-:W-:Y:S02]  /*02b0*/  IMAD R9, R2, c[0x0][0x0], R9 ;  /* 0x0000000002097a24 */ /* 0x000fe400078e0209 */
[----:B------:R-:W-:-:S03]  /*02c0*/  IMAD R2, R0, c[0x0][0x4], R3 ;  /* 0x0000010000027a24 */ /* 0x000fc600078e0203 */
[----:B------:R-:W-:Y:S02]  /*02d0*/  SHF.R.S32.HI R0, RZ, 0x1f, R9 ;  /* 0x0000001fff007819 */ /* 0x000fe40000011409 */
[----:B------:R-:W-:-:S03]  /*02e0*/  SHF.R.S32.HI R3, RZ, 0x1f, R2 ;  /* 0x0000001fff037819 */ /* 0x000fc60000011402 */
[----:B------:R-:W-:Y:S02]  /*02f0*/  IMAD R0, R0, c[0x0][0x170], RZ ;  /* 0x00005c0000007a24 */ /* 0x000fe400078e02ff */
[----:B------:R-:W-:-:S04]  /*0300*/  IMAD.WIDE.U32 R2, R9, c[0x0][0x170], R2 ;  /* 0x00005c0009027a25 */ /* 0x000fc800078e0002 */
[----:B------:R-:W-:Y:S01]  /*0310*/  IMAD R9, R9, c[0x0][0x174], R0 ;  /* 0x00005d0009097a24 */ /* 0x000fe200078e0200 */
[----:B------:R-:W-:-:S04]  /*0320*/  IADD3 R2, P0, R2, c[0x0][0x160], RZ ;  /* 0x0000580002027a10 */ /* 0x000fc80007f1e0ff */
[----:B------:R-:W-:Y:S01]  /*0330*/  IADD3.X R3, R3, c[0x0][0x164], R9, P0, !PT ;  /* 0x0000590003037a10 */ /* 0x000fe200007fe409 */
[----:B--2---:R-:W-:Y:S04]  /*0340*/  STS.U8 [R6], R5 ;  /* 0x0000000506007388 */ /* 0x004fe80000000000 */
[----:B------:R-:W-:Y:S06]  /*0350*/  BAR.SYNC.DEFER_BLOCKING 0x0 ;  /* 0x0000000000007b1d */ /* 0x000fec0000010000 */
[----:B------:R-:W0:Y:S04]  /*0360*/  LDS.U8 R7, [R4] ;  /* 0x0000000004077984 */ /* 0x000e280000000000 */
[----:B0-----:R-:W-:Y:S01]  /*0370*/  STG.E.U8 [R2.64], R7 ;  /* 0x0000000702007986 */ /* 0x001fe2000c101104 */
[----:B------:R-:W-:Y:S05]  /*0380*/  EXIT ;  /* 0x000000000000794d */ /* 0x000fea0003800000 */
.L_x_0:
[----:B------:R-:W-:-:S00]  /*0390*/  BRA `(.L_x_0) ;  /* 0xfffffff000007947 */ /* 0x000fc0000383ffff */
[----:B------:R-:W-:-:S00]  /*03a0*/  NOP ;  /* 0x0000000000007918 */ /* 0x000fc00000000000 */
        /* <DEDUP_REMOVED lines=13> */
.L_x_7:


//--------------------- .text._ZN17fastertransformer42transpose_COL32_ROW_rebuild_padding_kernelEPaPKaPKiiiiiiPKfS6_ii --------------------------
	.section	.text._ZN17fastertransformer42transpose_COL32_ROW_rebuild_padding_kernelEPaPKaPKiiiiiiPKfS6_ii,"ax",@progbits
	.sectioninfo	@"SHI_REGISTERS=11"
	.align	128
        .global         _ZN17fastertransformer42transpose_COL32_ROW_rebuild_padding_kernelEPaPKaPKiiiiiiPKfS6_ii
        .type           _ZN17fastertransformer42transpose_COL32_ROW_rebuild_padding_kernelEPaPKaPKiiiiiiPKfS6_ii,@function
        .size           _ZN17fastertransformer42transpose_COL32_ROW_rebuild_padding_kernelEPaPKaPKiiiiiiPKfS6_ii,(.L_x_8 - _ZN17fastertransformer42transpose_COL32_ROW_rebuild_padding_kernelEPaPKaPKiiiiiiPKfS6_ii)
        .other          _ZN17fastertransformer42transpose_COL32_ROW_rebuild_padding_kernelEPaPKaPKiiiiiiPKfS6_ii,@"STO_CUDA_ENTRY STV_DEFAULT"
_ZN17fastertransformer42transpose_COL32_ROW_rebuild_padding_kernelEPaPKaPKiiiiiiPKfS6_ii:
.text._ZN17fastertransformer42transpose_COL32_ROW_rebuild_padding_kernelEPaPKaPKiiiiiiPKfS6_ii:
[----:B------:R-:W-:Y:S02]  /*0000*/  IMAD.MOV.U32 R1, RZ, RZ, c[0x0][0x28] ;  /* 0x00000a00ff017624 */ /* 0x000fe400078e00ff */
[----:B------:R-:W0:Y:S01]  /*0010*/  S2R R5, SR_CTAID.Y ;  /* 0x0000000000057919 */ /* 0x000e220000002600 */
[----:B------:R-:W-:-:S03]  /*0020*/  ULDC.64 UR4, c[0x0][0x118] ;  /* 0x0000460000047ab9 */ /* 0x000fc60000000a00 */
[----:B------:R-:W1:Y:S01]  /*0030*/  S2R R7, SR_CTAID.X ;  /* 0x0000000000077919 */ /* 0x000e620000002500 */
[----:B0-----:R-:W-:Y:S01]  /*0040*/  IMAD R0, R5, c[0x0][0x180], RZ ;  /* 0x0000600005007a24 */ /* 0x001fe200078e02ff */
[----:B-1----:R-:W-:-:S04]  /*0050*/  SHF.R.S32.HI R3, RZ, 0x1f, R7 ;  /* 0x0000001fff037819 */ /* 0x002fc80000011407 */
[----:B------:R-:W-:-:S04]  /*0060*/  IADD3 R4, P0, R0, R7, RZ ;  /* 0x0000000700047210 */ /* 0x000fc80007f1e0ff */
[----:B------:R-:W-:Y:S02]  /*0070*/  LEA.HI.X.SX32 R3, R0, R3, 0x1, P0 ;  /* 0x0000000300037211 */ /* 0x000fe400000f0eff */
[----:B------:R-:W-:-:S04]  /*0080*/  LEA R2, P0, R4, c[0x0][0x170], 0x2 ;  /* 0x00005c0004027a11 */ /* 0x000fc800078010ff */
[----:B------:R-:W-:-:S05]  /*0090*/  LEA.HI.X R3, R4, c[0x0][0x174], R3, 0x2, P0 ;  /* 0x00005d0004037a11 */ /* 0x000fca00000f1403 */
[----:B------:R-:W2:Y:S02]  /*00a0*/  LDG.E.CONSTANT R0, [R2.64] ;  /* 0x0000000402007981 */ /* 0x000ea4000c1e9900 */
[----:B--2---:R-:W-:-:S13]  /*00b0*/  ISETP.GE.AND P0, PT, R0, RZ, PT ;  /* 0x000000ff0000720c */ /* 0x004fda0003f06270 */
[----:B------:R-:W-:Y:S05]  /*00c0*/  @!P0 EXIT ;  /* 0x000000000000894d */ /* 0x000fea0003800000 */
[----:B------:R-:W0:Y:S04]  /*00d0*/  S2R R4, SR_TID.X ;  /* 0x0000000000047919 */ /* 0x000e280000002100 */
[----:B------:R-:W1:Y:S01]  /*00e0*/  S2R R8, SR_TID.Y ;  /* 0x0000000000087919 */ /* 0x000e620000002200 */
[----:B0-----:R-:W-:-:S05]  /*00f0*/  IMAD.SHL.U32 R4, R4, 0x4, RZ ;  /* 0x0000000404047824 */ /* 0x001fca00078e00ff */
[C---:B------:R-:W-:Y:S02]  /*0100*/  LOP3.LUT R2, R4.reuse, 0x1c, RZ, 0xc0, !PT ;  /* 0x0000001c04027812 */ /* 0x040fe400078ec0ff */
[----:B------:R-:W-:Y:S02]  /*0110*/  LOP3.LUT R3, R4, 0xffffffe0, RZ, 0xc0, !PT ;  /* 0xffffffe004037812 */ /* 0x000fe400078ec0ff */
[----:B------:R-:W-:Y:S01]  /*0120*/  LEA R6, R7, R2, 0x5 ;  /* 0x0000000207067211 */ /* 0x000fe200078e28ff */
[----:B-1----:R-:W-:-:S04]  /*0130*/  IMAD R2, R5, c[0x0][0x184], R8 ;  /* 0x0000610005027a24 */ /* 0x002fc800078e0208 */
[----:B------:R-:W-:Y:S02]  /*0140*/  IMAD R3, R3, c[0x0][0x180], R6 ;  /* 0x0000600003037a24 */ /* 0x000fe400078e0206 */
[----:B------:R-:W-:Y:S02]  /*0150*/  IMAD.MOV.U32 R6, RZ, RZ, 0x4 ;  /* 0x00000004ff067424 */ /* 0x000fe400078e00ff */
[----:B------:R-:W-:-:S05]  /*0160*/  IMAD R2, R2, c[0x0][0x1a0], R3 ;  /* 0x0000680002027a24 */ /* 0x000fca00078e0203 */
[----:B------:R-:W-:-:S05]  /*0170*/  SHF.R.S32.HI R2, RZ, 0x2, R2 ;  /* 0x00000002ff027819 */ /* 0x000fca0000011402 */
[----:B------:R-:W-:-:S06]  /*0180*/  IMAD.WIDE R2, R2, R6, c[0x0][0x168] ;  /* 0x00005a0002027625 */ /* 0x000fcc00078e0206 */
[----:B------:R-:W2:Y:S01]  /*0190*/  LDG.E.CONSTANT R3, [R2.64] ;  /* 0x0000000402037981 */ /* 0x000ea2000c1e9900 */
[----:B------:R-:W-:-:S04]  /*01a0*/  IMAD R5, R8, c[0x0][0x188], R4 ;  /* 0x0000620008057a24 */ /* 0x000fc800078e0204 */
[----:B------:R-:W-:-:S05]  /*01b0*/  IMAD R5, R0, c[0x0][0x1a4], R5 ;  /* 0x0000690000057a24 */ /* 0x000fca00078e0205 */
[----:B------:R-:W-:-:S05]  /*01c0*/  SHF.R.S32.HI R5, RZ, 0x2, R5 ;  /* 0x00000002ff057819 */ /* 0x000fca0000011405 */
[----:B------:R-:W-:-:S05]  /*01d0*/  IMAD.WIDE R4, R5, R6, c[0x0][0x160] ;  /* 0x0000580005047625 */ /* 0x000fca00078e0206 */
[----:B--2---:R-:W-:Y:S01]  /*01e0*/  STG.E [R4.64], R3 ;  /* 0x0000000304007986 */ /* 0x004fe2000c101904 */
[----:B------:R-:W-:Y:S05]  /*01f0*/  EXIT ;  /* 0x000000000000794d */ /* 0x000fea0003800000 */
.L_x_1:
        /* <DEDUP_REMOVED lines=16> */
.L_x_8:


//--------------------- .text._ZN17fastertransformer26transpose_COL32_ROW_kernelEPaPKaiiiiPKfS4_ii --------------------------
	.section	.text._ZN17fastertransformer26transpose_COL32_ROW_kernelEPaPKaiiiiPKfS4_ii,"ax",@progbits
	.sectioninfo	@"SHI_REGISTERS=12"
	.align	128
        .global         _ZN17fastertransformer26transpose_COL32_ROW_kernelEPaPKaiiiiPKfS4_ii
        .type           _ZN17fastertransformer26transpose_COL32_ROW_kernelEPaPKaiiiiPKfS4_ii,@function
        .size           _ZN17fastertransformer26transpose_COL32_ROW_kernelEPaPKaiiiiPKfS4_ii,(.L_x_9 - _ZN17fastertransformer26transpose_COL32_ROW_kernelEPaPKaiiiiPKfS4_ii)
        .other          _ZN17fastertransformer26transpose_COL32_ROW_kernelEPaPKaiiiiPKfS4_ii,@"STO_CUDA_ENTRY STV_DEFAULT"
_ZN17fastertransformer26transpose_COL32_ROW_kernelEPaPKaiiiiPKfS4_ii:
.text._ZN17fastertransformer26transpose_COL32_ROW_kernelEPaPKaiiiiPKfS4_ii:
[----:B------:R-:W-:Y:S02]  /*0000*/  MOV R1, c[0x0][0x28] ;  /* 0x00000a0000017a02 */ /* 0x000fe40000000f00 */
[----:B------:R-:W0:Y:S01]  /*0010*/  S2R R0, SR_TID.X ;  /* 0x0000000000007919 */ /* 0x000e220000002100 */
[----:B------:R-:W-:Y:S01]  /*0020*/  HFMA2.MMA R9, -RZ, RZ, 0, 2.384185791015625e-07 ;  /* 0x00000004ff097435 */ /* 0x000fe200000001ff */
[----:B------:R-:W-:Y:S02]  /*0030*/  ULDC.64 UR4, c[0x0][0x118] ;  /* 0x0000460000047ab9 */ /* 0x000fe40000000a00 */
[----:B------:R-:W1:Y:S04]  /*0040*/  S2R R6, SR_CTAID.X ;  /* 0x0000000000067919 */ /* 0x000e680000002500 */
[----:B------:R-:W2:Y:S04]  /*0050*/  S2R R5, SR_CTAID.Y ;  /* 0x0000000000057919 */ /* 0x000ea80000002600 */
[----:B------:R-:W2:Y:S01]  /*0060*/  S2R R7, SR_TID.Y ;  /* 0x0000000000077919 */ /* 0x000ea20000002200 */
[----:B0-----:R-:W-:-:S04]  /*0070*/  SHF.L.U32 R0, R0, 0x2, RZ ;  /* 0x0000000200007819 */ /* 0x001fc800000006ff */
[C---:B------:R-:W-:Y:S02]  /*0080*/  LOP3.LUT R2, R0.reuse, 0x1c, RZ, 0xc0, !PT ;  /* 0x0000001c00027812 */ /* 0x040fe400078ec0ff */
[----:B------:R-:W-:Y:S02]  /*0090*/  LOP3.LUT R3, R0, 0xffffffe0, RZ, 0xc0, !PT ;  /* 0xffffffe000037812 */ /* 0x000fe400078ec0ff */
[----:B-1----:R-:W-:Y:S01]  /*00a0*/  LEA R4, R6, R2, 0x5 ;  /* 0x0000000206047211 */ /* 0x002fe200078e28ff */
[----:B--2---:R-:W-:-:S04]  /*00b0*/  IMAD R2, R5, c[0x0][0x178], R7 ;  /* 0x00005e0005027a24 */ /* 0x004fc800078e0207 */
[----:B------:R-:W-:-:S04]  /*00c0*/  IMAD R3, R3, c[0x0][0x174], R4 ;  /* 0x00005d0003037a24 */ /* 0x000fc800078e0204 */
[----:B------:R-:W-:-:S05]  /*00d0*/  IMAD R2, R2, c[0x0][0x194], R3 ;  /* 0x0000650002027a24 */ /* 0x000fca00078e0203 */
[----:B------:R-:W-:-:S05]  /*00e0*/  SHF.R.S32.HI R2, RZ, 0x2, R2 ;  /* 0x00000002ff027819 */ /* 0x000fca0000011402 */
[----:B------:R-:W-:-:S06]  /*00f0*/  IMAD.WIDE R2, R2, R9, c[0x0][0x168] ;  /* 0x00005a0002027625 */ /* 0x000fcc00078e0209 */
[----:B------:R-:W2:Y:S01]  /*0100*/  LDG.E.CONSTANT R3, [R2.64] ;  /* 0x0000000402037981 */ /* 0x000ea2000c1e9900 */
[----:B------:R-:W-:Y:S02]  /*0110*/  IMAD R4, R5, c[0x0][0x174], R6 ;  /* 0x00005d0005047a24 */ /* 0x000fe400078e0206 */
[----:B------:R-:W-:-:S04]  /*0120*/  IMAD R5, R7, c[0x0][0x17c], R0 ;  /* 0x00005f0007057a24 */ /* 0x000fc800078e0200 */
[----:B------:R-:W-:-:S05]  /*0130*/  IMAD R4, R4, c[0x0][0x190], R5 ;  /* 0x0000640004047a24 */ /* 0x000fca00078e0205 */
[----:B------:R-:W-:-:S05]  /*0140*/  SHF.R.S32.HI R4, RZ, 0x2, R4 ;  /* 0x00000002ff047819 */ /* 0x000fca0000011404 */
[----:B------:R-:W-:-:S05]  /*0150*/  IMAD.WIDE R4, R4, R9, c[0x0][0x160] ;  /* 0x0000580004047625 */ /* 0x000fca00078e0209 */
[----:B--2---:R-:W-:Y:S01]  /*0160*/  STG.E [R4.64], R3 ;  /* 0x0000000304007986 */ /* 0x004fe2000c101904 */
[----:B------:R-:W-:Y:S05]  /*0170*/  EXIT ;  /* 0x000000000000794d */ /* 0x000fea0003800000 */
.L_x_2:
        /* <DEDUP_REMOVED lines=16> */
.L_x_9:


//--------------------- .text._ZN17fastertransformer38transpose_COL32_rebuild_padding_kernelEPaPKaPKiiiiiiPKfS6_i --------------------------
	.section	.text._ZN17fastertransformer38transpose_COL32_rebuild_padding_kernelEPaPKaPKiiiiiiPKfS6_i,"ax",@progbits
	.sectioninfo	@"SHI_REGISTERS=11"
	.align	128
        .global         _ZN17fastertransformer38transpose_COL32_rebuild_padding_kernelEPaPKaPKiiiiiiPKfS6_i
        .type           _ZN17fastertransformer38transpose_COL32_rebuild_padding_kernelEPaPKaPKiiiiiiPKfS6_i,@function
        .size           _ZN17fastertransformer38transpose_COL32_rebuild_padding_kernelEPaPKaPKiiiiiiPKfS6_i,(.L_x_10 - _ZN17fastertransformer38transpose_COL32_rebuild_padding_kernelEPaPKaPKiiiiiiPKfS6_i)
        .other          _ZN17fastertransformer38transpose_COL32_rebuild_padding_kernelEPaPKaPKiiiiiiPKfS6_i,@"STO_CUDA_ENTRY STV_DEFAULT"
_ZN17fastertransformer38transpose_COL32_rebuild_padding_kernelEPaPKaPKiiiiiiPKfS6_i:
.text._ZN17fastertransformer38transpose_COL32_rebuild_padding_kernelEPaPKaPKiiiiiiPKfS6_i:
        /* <DEDUP_REMOVED lines=26> */
[----:B------:R-:W-:-:S05]  /*01a0*/  IMAD R4, R8, c[0x0][0x188], R4 ;  /* 0x0000620008047a24 */ /* 0x000fca00078e0204 */
[C---:B------:R-:W-:Y:S02]  /*01b0*/  LOP3.LUT R5, R4.reuse, 0x1f, RZ, 0xc0, !PT ;  /* 0x0000001f04057812 */ /* 0x040fe400078ec0ff */
[----:B------:R-:W-:-:S05]  /*01c0*/  LOP3.LUT R4, R4, 0xffffffe0, RZ, 0xc0, !PT ;  /* 0xffffffe004047812 */ /* 0x000fca00078ec0ff */
[----:B------:R-:W-:-:S05]  /*01d0*/  IMAD R5, R4, c[0x0][0x178], R5 ;  /* 0x00005e0004057a24 */ /* 0x000fca00078e0205 */
[----:B------:R-:W-:-:S04]  /*01e0*/  LEA R5, R0, R5, 0x5 ;  /* 0x0000000500057211 */ /* 0x000fc800078e28ff */
[----:B------:R-:W-:-:S05]  /*01f0*/  SHF.R.S32.HI R5, RZ, 0x2, R5 ;  /* 0x00000002ff057819 */ /* 0x000fca0000011405 */
[----:B------:R-:W-:-:S05]  /*0200*/  IMAD.WIDE R4, R5, R6, c[0x0][0x160] ;  /* 0x0000580005047625 */ /* 0x000fca00078e0206 */
[----:B--2---:R-:W-:Y:S01]  /*0210*/  STG.E [R4.64], R3 ;  /* 0x0000000304007986 */ /* 0x004fe2000c101904 */
[----:B------:R-:W-:Y:S05]  /*0220*/  EXIT ;  /* 0x000000000000794d */ /* 0x000fea0003800000 */
.L_x_3:
        /* <DEDUP_REMOVED lines=13> */
.L_x_10:


//--------------------- .text._ZN17fastertransformer38transpose_COL32_rebuild_padding_kernelEPaPKiS2_iiiiiPKfS4_S4_i --------------------------
	.section	.text._ZN17fastertransformer38transpose_COL32_rebuild_padding_kernelEPaPKiS2_iiiiiPKfS4_S4_i,"ax",@progbits
	.sectioninfo	@"SHI_REGISTERS=19"
	.align	128
        .global         _ZN17fastertransformer38transpose_COL32_rebuild_padding_kernelEPaPKiS2_iiiiiPKfS4_S4_i
        .type           _ZN17fastertransformer38transpose_COL32_rebuild_padding_kernelEPaPKiS2_iiiiiPKfS4_S4_i,@function
        .size           _ZN17fastertransformer38transpose_COL32_rebuild_padding_kernelEPaPKiS2_iiiiiPKfS4_S4_i,(.L_x_11 - _ZN17fastertransformer38transpose_COL32_rebuild_padding_kernelEPaPKiS2_iiiiiPKfS4_S4_i)
        .other          _ZN17fastertransformer38transpose_COL32_rebuild_padding_kernelEPaPKiS2_iiiiiPKfS4_S4_i,@"STO_CUDA_ENTRY STV_DEFAULT"
_ZN17fastertransformer38transpose_COL32_rebuild_padding_kernelEPaPKiS2_iiiiiPKfS4_S4_i:
.text._ZN17fastertransformer38transpose_COL32_rebuild_padding_kernelEPaPKiS2_iiiiiPKfS4_S4_i:
[----:B------:R-:W-:Y:S02]  /*0000*/  MOV R1, c[0x0][0x28] ;  /* 0x00000a0000017a02 */ /* 0x000fe40000000f00 */
        /* <DEDUP_REMOVED lines=9> */
[----:B------:R-:W2:Y:S01]  /*00a0*/  LDG.E.CONSTANT R0, [R8.64] ;  /* 0x0000000408007981 */ /* 0x000ea2000c1e9900 */
[----:B------:R-:W-:Y:S01]  /*00b0*/  IMAD.MOV.U32 R5, RZ, RZ, c[0x0][0x19c] ;  /* 0x00006700ff057624 */ /* 0x000fe200078e00ff */
[----:B------:R-:W-:Y:S01]  /*00c0*/  MOV R2, c[0x0][0x190] ;  /* 0x0000640000027a02 */ /* 0x000fe20000000f00 */
[----:B------:R-:W-:Y:S01]  /*00d0*/  IMAD.MOV.U32 R3, RZ, RZ, c[0x0][0x194] ;  /* 0x00006500ff037624 */ /* 0x000fe200078e00ff */
[----:B------:R-:W-:Y:S01]  /*00e0*/  MOV R4, c[0x0][0x198] ;  /* 0x0000660000047a02 */ /* 0x000fe20000000f00 */
[----:B------:R-:W-:Y:S01]  /*00f0*/  IMAD.MOV.U32 R7, RZ, RZ, c[0x0][0x1a4] ;  /* 0x00006900ff077624 */ /* 0x000fe200078e00ff */
[----:B------:R-:W-:Y:S02]  /*0100*/  MOV R6, c[0x0][0x1a0] ;  /* 0x0000680000067a02 */ /* 0x000fe40000000f00 */
[----:B------:R0:W5:Y:S04]  /*0110*/  LDG.E.CONSTANT R10, [R2.64] ;  /* 0x00000004020a7981 */ /* 0x000168000c1e9900 */
[----:B------:R0:W5:Y:S04]  /*0120*/  LDG.E.CONSTANT R5, [R4.64] ;  /* 0x0000000404057981 */ /* 0x000168000c1e9900 */
[----:B------:R0:W5:Y:S01]  /*0130*/  LDG.E.CONSTANT R12, [R6.64] ;  /* 0x00000004060c7981 */ /* 0x000162000c1e9900 */
[----:B--2---:R-:W-:-:S13]  /*0140*/  ISETP.GE.AND P0, PT, R0, RZ, PT ;  /* 0x000000ff0000720c */ /* 0x004fda0003f06270 */
[----:B------:R-:W-:Y:S05]  /*0150*/  @!P0 EXIT ;  /* 0x000000000000894d */ /* 0x000fea0003800000 */
[----:B0-----:R-:W0:Y:S04]  /*0160*/  S2R R3, SR_TID.X ;  /* 0x0000000000037919 */ /* 0x001e280000002100 */
[----:B------:R-:W1:Y:S01]  /*0170*/  S2R R4, SR_TID.Y ;  /* 0x0000000000047919 */ /* 0x000e620000002200 */
[----:B0-----:R-:W-:-:S04]  /*0180*/  SHF.L.U32 R3, R3, 0x2, RZ ;  /* 0x0000000203037819 */ /* 0x001fc800000006ff */
[C---:B------:R-:W-:Y:S02]  /*0190*/  LOP3.LUT R6, R3.reuse, 0x1c, RZ, 0xc0, !PT ;  /* 0x0000001c03067812 */ /* 0x040fe400078ec0ff */
[----:B------:R-:W-:-:S03]  /*01a0*/  LOP3.LUT R2, R3, 0xffffffe0, RZ, 0xc0, !PT ;  /* 0xffffffe003027812 */ /* 0x000fc600078ec0ff */
[----:B------:R-:W-:Y:S02]  /*01b0*/  IMAD R7, R13, 0x20, R6 ;  /* 0x000000200d077824 */ /* 0x000fe400078e0206 */
[----:B-1----:R-:W-:Y:S02]  /*01c0*/  IMAD R6, R11, c[0x0][0x184], R4 ;  /* 0x000061000b067a24 */ /* 0x002fe400078e0204 */
[----:B------:R-:W-:Y:S01]  /*01d0*/  IMAD R7, R2, c[0x0][0x180], R7 ;  /* 0x0000600002077a24 */ /* 0x000fe200078e0207 */
[----:B------:R-:W-:-:S03]  /*01e0*/  HFMA2.MMA R2, -RZ, RZ, 0, 2.384185791015625e-07 ;  /* 0x00000004ff027435 */ /* 0x000fc600000001ff */
[----:B------:R-:W-:-:S07]  /*01f0*/  IMAD R7, R6, c[0x0][0x1a8], R7 ;  /* 0x00006a0006077a24 */ /* 0x000fce00078e0207 */
[----:B------:R-:W-:-:S05]  /*0200*/  IMAD.WIDE R6, R7, R2, c[0x0][0x168] ;  /* 0x00005a0007067625 */ /* 0x000fca00078e0202 */
[----:B------:R-:W2:Y:S04]  /*0210*/  LDG.E.CONSTANT R8, [R6.64] ;  /* 0x0000000406087981 */ /* 0x000ea8000c1e9900 */
[----:B------:R-:W3:Y:S04]  /*0220*/  LDG.E.CONSTANT R11, [R6.64+0x4] ;  /* 0x00000404060b7981 */ /* 0x000ee8000c1e9900 */
[----:B------:R-:W4:Y:S04]  /*0230*/  LDG.E.CONSTANT R13, [R6.64+0x8] ;  /* 0x00000804060d7981 */ /* 0x000f28000c1e9900 */
[----:B------:R-:W4:Y:S01]  /*0240*/  LDG.E.CONSTANT R15, [R6.64+0xc] ;  /* 0x00000c04060f7981 */ /* 0x000f22000c1e9900 */
[----:B-----5:R-:W-:-:S02]  /*0250*/  FMUL.FTZ R5, R10, R5 ;  /* 0x000000050a057220 */ /* 0x020fc40000410000 */
[----:B------:R-:W-:Y:S02]  /*0260*/  IMAD R3, R4, c[0x0][0x188], R3 ;  /* 0x0000620004037a24 */ /* 0x000fe400078e0203 */
[----:B------:R-:W-:-:S03]  /*0270*/  FMUL.FTZ R5, R5, R12 ;  /* 0x0000000c05057220 */ /* 0x000fc60000410000 */
[C---:B------:R-:W-:Y:S02]  /*0280*/  LOP3.LUT R4, R3.reuse, 0x1f, RZ, 0xc0, !PT ;  /* 0x0000001f03047812 */ /* 0x040fe400078ec0ff */
[----:B------:R-:W-:-:S05]  /*0290*/  LOP3.LUT R3, R3, 0xffffffe0, RZ, 0xc0, !PT ;  /* 0xffffffe003037812 */ /* 0x000fca00078ec0ff */
[----:B------:R-:W-:-:S04]  /*02a0*/  IMAD R3, R3, c[0x0][0x178], R4 ;  /* 0x00005e0003037a24 */ /* 0x000fc800078e0204 */
[----:B------:R-:W-:-:S05]  /*02b0*/  IMAD R3, R0, 0x20, R3 ;  /* 0x0000002000037824 */ /* 0x000fca00078e0203 */
[----:B------:R-:W-:-:S05]  /*02c0*/  SHF.R.S32.HI R3, RZ, 0x2, R3 ;  /* 0x00000002ff037819 */ /* 0x000fca0000011403 */
[----:B------:R-:W-:Y:S01]  /*02d0*/  IMAD.WIDE R2, R3, R2, c[0x0][0x160] ;  /* 0x0000580003027625 */ /* 0x000fe200078e0202 */
[----:B--2---:R-:W0:Y:S08]  /*02e0*/  I2F R8, R8 ;  /* 0x0000000800087306 */ /* 0x004e300000201400 */
[----:B---3--:R-:W1:Y:S08]  /*02f0*/  I2F R14, R11 ;  /* 0x0000000b000e7306 */ /* 0x008e700000201400 */
[----:B----4-:R-:W2:Y:S01]  /*0300*/  I2F R16, R13 ;  /* 0x0000000d00107306 */ /* 0x010ea20000201400 */
[----:B0-----:R-:W-:-:S07]  /*0310*/  FMUL.FTZ R9, R5, R8 ;  /* 0x0000000805097220 */ /* 0x001fce0000410000 */
[----:B------:R-:W0:Y:S01]  /*0320*/  I2F R10, R15 ;  /* 0x0000000f000a7306 */ /* 0x000e220000201400 */
[C---:B-1----:R-:W-:Y:S02]  /*0330*/  FMUL.FTZ R14, R5.reuse, R14 ;  /* 0x0000000e050e7220 */ /* 0x042fe40000410000 */
[----:B--2---:R-:W-:-:S05]  /*0340*/  FMUL.FTZ R16, R5, R16 ;  /* 0x0000001005107220 */ /* 0x004fca0000410000 */
[----:B------:R-:W-:Y:S01]  /*0350*/  F2I.S8.NTZ R9, R9 ;  /* 0x0000000900097305 */ /* 0x000fe20000202100 */
[----:B0-----:R-:W-:-:S07]  /*0360*/  FMUL.FTZ R10, R5, R10 ;  /* 0x0000000a050a7220 */ /* 0x001fce0000410000 */
[----:B------:R-:W0:Y:S08]  /*0370*/  F2I.S8.NTZ R14, R14 ;  /* 0x0000000e000e7305 */ /* 0x000e300000202100 */
[----:B------:R-:W1:Y:S08]  /*0380*/  F2I.S8.NTZ R16, R16 ;  /* 0x0000001000107305 */ /* 0x000e700000202100 */
[----:B------:R-:W2:Y:S01]  /*0390*/  F2I.S8.NTZ R10, R10 ;  /* 0x0000000a000a7305 */ /* 0x000ea20000202100 */
[----:B0-----:R-:W-:-:S04]  /*03a0*/  PRMT R9, R14, 0x7604, R9 ;  /* 0x000076040e097816 */ /* 0x001fc80000000009 */
[----:B-1----:R-:W-:-:S04]  /*03b0*/  PRMT R9, R16, 0x7054, R9 ;  /* 0x0000705410097816 */ /* 0x002fc80000000009 */
[----:B--2---:R-:W-:-:S05]  /*03c0*/  PRMT R9, R10, 0x654, R9 ;  /* 0x000006540a097816 */ /* 0x004fca0000000009 */
[----:B------:R-:W-:Y:S01]  /*03d0*/  STG.E [R2.64], R9 ;  /* 0x0000000902007986 */ /* 0x000fe2000c101904 */
[----:B------:R-:W-:Y:S05]  /*03e0*/  EXIT ;  /* 0x000000000000794d */ /* 0x000fea0003800000 */
.L_x_4:
        /* <DEDUP_REMOVED lines=9> */
.L_x_11:


//--------------------- .text._ZN17fastertransformer22transpose_COL32_kernelEPaPKaiiiiPKfS4_ii --------------------------
	.section	.text._ZN17fastertransformer22transpose_COL32_kernelEPaPKaiiiiPKfS4_ii,"ax",@progbits
	.sectioninfo	@"SHI_REGISTERS=12"
	.align	128
        .global         _ZN17fastertransformer22transpose_COL32_kernelEPaPKaiiiiPKfS4_ii
        .type           _ZN17fastertransformer22transpose_COL32_kernelEPaPKaiiiiPKfS4_ii,@function
        .size           _ZN17fastertransformer22transpose_COL32_kernelEPaPKaiiiiPKfS4_ii,(.L_x_12 - _ZN17fastertransformer22transpose_COL32_kernelEPaPKaiiiiPKfS4_ii)
        .other          _ZN17fastertransformer22transpose_COL32_kernelEPaPKaiiiiPKfS4_ii,@"STO_CUDA_ENTRY STV_DEFAULT"
_ZN17fastertransformer22transpose_COL32_kernelEPaPKaiiiiPKfS4_ii:
.text._ZN17fastertransformer22transpose_COL32_kernelEPaPKaiiiiPKfS4_ii:
[----:B------:R-:W-:Y:S02]  /*0000*/  MOV R1, c[0x0][0x28] ;  /* 0x00000a0000017a02 */ /* 0x000fe40000000f00 */
[----:B------:R-:W0:Y:S01]  /*0010*/  S2R R0, SR_TID.X ;  /* 0x0000000000007919 */ /* 0x000e220000002100 */
[----:B------:R-:W-:Y:S01]  /*0020*/  HFMA2.MMA R9, -RZ, RZ, 0, 2.384185791015625e-07 ;  /* 0x00000004ff097435 */ /* 0x000fe200000001ff */
[----:B------:R-:W-:Y:S02]  /*0030*/  ULDC.64 UR4, c[0x0][0x118] ;  /* 0x0000460000047ab9 */ /* 0x000fe40000000a00 */
[----:B------:R-:W1:Y:S04]  /*0040*/  S2R R6, SR_CTAID.X ;  /* 0x0000000000067919 */ /* 0x000e680000002500 */
[----:B------:R-:W2:Y:S04]  /*0050*/  S2R R7, SR_TID.Y ;  /* 0x0000000000077919 */ /* 0x000ea80000002200 */
[----:B------:R-:W2:Y:S01]  /*0060*/  S2R R5, SR_CTAID.Y ;  /* 0x0000000000057919 */ /* 0x000ea20000002600 */
        /* <DEDUP_REMOVED lines=11> */
[----:B------:R-:W-:-:S03]  /*0120*/  IMAD R0, R7, c[0x0][0x17c], R0 ;  /* 0x00005f0007007a24 */ /* 0x000fc600078e0200 */
[----:B------:R-:W-:-:S04]  /*0130*/  SHF.L.U32 R5, R4, 0x5, RZ ;  /* 0x0000000504057819 */ /* 0x000fc800000006ff */
[----:B------:R-:W-:Y:S02]  /*0140*/  LOP3.LUT R4, R5, 0xffffffe0, R0, 0xe2, !PT ;  /* 0xffffffe005047812 */ /* 0x000fe400078ee200 */
[----:B------:R-:W-:-:S05]  /*0150*/  LOP3.LUT R5, R0, 0xffffffe0, RZ, 0xc0, !PT ;  /* 0xffffffe000057812 */ /* 0x000fca00078ec0ff */
[----:B------:R-:W-:-:S05]  /*0160*/  IMAD R4, R5, c[0x0][0x190], R4 ;  /* 0x0000640005047a24 */ /* 0x000fca00078e0204 */
[----:B------:R-:W-:-:S05]  /*0170*/  SHF.R.S32.HI R4, RZ, 0x2, R4 ;  /* 0x00000002ff047819 */ /* 0x000fca0000011404 */
[----:B------:R-:W-:-:S05]  /*0180*/  IMAD.WIDE R4, R4, R9, c[0x0][0x160] ;  /* 0x0000580004047625 */ /* 0x000fca00078e0209 */
[----:B--2---:R-:W-:Y:S01]  /*0190*/  STG.E [R4.64], R3 ;  /* 0x0000000304007986 */ /* 0x004fe2000c101904 */
[----:B------:R-:W-:Y:S05]  /*01a0*/  EXIT ;  /* 0x000000000000794d */ /* 0x000fea0003800000 */
.L_x_5:
        /* <DEDUP_REMOVED lines=13> */
.L_x_12:


//--------------------- .text._ZN17fastertransformer22transpose_COL32_kernelEP5char4PK4int4iiiiPKfS6_S6_ii --------------------------
	.section	.text._ZN17fastertransformer22transpose_COL32_kernelEP5char4PK4int4iiiiPKfS6_S6_ii,"ax",@progbits
	.sectioninfo	@"SHI_REGISTERS=23"
	.align	128
        .global         _ZN17fastertransformer22transpose_COL32_kernelEP5char4PK4int4iiiiPKfS6_S6_ii
        .type           _ZN17fastertransformer22transpose_COL32_kernelEP5char4PK4int4iiiiPKfS6_S6_ii,@function
        .size           _ZN17fastertransformer22transpose_COL32_kernelEP5char4PK4int4iiiiPKfS6_S6_ii,(.L_x_13 - _ZN17fastertransformer22transpose_COL32_kernelEP5char4PK4int4iiiiPKfS6_S6_ii)
        .other          _ZN17fastertransformer22transpose_COL32_kernelEP5char4PK4int4iiiiPKfS6_S6_ii,@"STO_CUDA_ENTRY STV_DEFAULT"
_ZN17fastertransformer22transpose_COL32_kernelEP5char4PK4int4iiiiPKfS6_S6_ii:
.text._ZN17fastertransformer22transpose_COL32_kernelEP5char4PK4int4iiiiPKfS6_S6_ii:
[----:B------:R-:W-:Y:S02]  /*0000*/  MOV R1, c[0x0][0x28] ;  /* 0x00000a0000017a02 */ /* 0x000fe40000000f00 */
[----:B------:R-:W0:Y:S01]  /*0010*/  S2R R0, SR_TID.X ;  /* 0x0000000000007919 */ /* 0x000e220000002100 */
[----:B------:R-:W-:-:S03]  /*0020*/  ULDC.64 UR4, c[0x0][0x118] ;  /* 0x0000460000047ab9 */ /* 0x000fc60000000a00 */
[----:B------:R-:W1:Y:S04]  /*0030*/  S2R R2, SR_CTAID.X ;  /* 0x0000000000027919 */ /* 0x000e680000002500 */
[----:B------:R-:W2:Y:S04]  /*0040*/  S2R R3, SR_TID.Y ;  /* 0x0000000000037919 */ /* 0x000ea80000002200 */
[----:B------:R-:W2:Y:S01]  /*0050*/  S2R R8, SR_CTAID.Y ;  /* 0x0000000000087919 */ /* 0x000ea20000002600 */
[----:B0-----:R-:W-:-:S04]  /*0060*/  SHF.L.U32 R0, R0, 0x2, RZ ;  /* 0x0000000200007819 */ /* 0x001fc800000006ff */
[C---:B------:R-:W-:Y:S02]  /*0070*/  LOP3.LUT R5, R0.reuse, 0x1c, RZ, 0xc0, !PT ;  /* 0x0000001c00057812 */ /* 0x040fe400078ec0ff */
[----:B------:R-:W-:-:S03]  /*0080*/  LOP3.LUT R6, R0, 0xffffffe0, RZ, 0xc0, !PT ;  /* 0xffffffe000067812 */ /* 0x000fc600078ec0ff */
[----:B-1----:R-:W-:Y:S02]  /*0090*/  IMAD R5, R2, 0x20, R5 ;  /* 0x0000002002057824 */ /* 0x002fe400078e0205 */
[----:B--2---:R-:W-:Y:S02]  /*00a0*/  IMAD R4, R8, c[0x0][0x178], R3 ;  /* 0x00005e0008047a24 */ /* 0x004fe400078e0203 */
[----:B------:R-:W-:-:S04]  /*00b0*/  IMAD R5, R6, c[0x0][0x174], R5 ;  /* 0x00005d0006057a24 */ /* 0x000fc800078e0205 */
[----:B------:R-:W-:Y:S01]  /*00c0*/  IMAD R4, R4, c[0x0][0x19c], R5 ;  /* 0x0000670004047a24 */ /* 0x000fe200078e0205 */
[----:B------:R-:W-:-:S04]  /*00d0*/  HFMA2.MMA R5, -RZ, RZ, 0, 9.5367431640625e-07 ;  /* 0x00000010ff057435 */ /* 0x000fc800000001ff */
[----:B------:R-:W-:-:S06]  /*00e0*/  SHF.R.U32.HI R4, RZ, 0x2, R4 ;  /* 0x00000002ff047819 */ /* 0x000fcc0000011604 */
[----:B------:R-:W-:Y:S01]  /*00f0*/  IMAD.WIDE.U32 R4, R4, R5, c[0x0][0x168] ;  /* 0x00005a0004047625 */ /* 0x000fe200078e0005 */
[----:B------:R-:W-:Y:S02]  /*0100*/  MOV R13, c[0x0][0x18c] ;  /* 0x00006300000d7a02 */ /* 0x000fe40000000f00 */
[----:B------:R-:W-:Y:S01]  /*0110*/  MOV R11, c[0x0][0x184] ;  /* 0x00006100000b7a02 */ /* 0x000fe20000000f00 */
[----:B------:R-:W-:Y:S02]  /*0120*/  IMAD.MOV.U32 R10, RZ, RZ, c[0x0][0x180] ;  /* 0x00006000ff0a7624 */ /* 0x000fe400078e00ff */
[----:B------:R-:W2:Y:S01]  /*0130*/  LDG.E.128.CONSTANT R4, [R4.64] ;  /* 0x0000000404047981 */ /* 0x000ea2000c1e9d00 */
[----:B------:R-:W-:Y:S01]  /*0140*/  IMAD.MOV.U32 R12, RZ, RZ, c[0x0][0x188] ;  /* 0x00006200ff0c7624 */ /* 0x000fe200078e00ff */
[----:B------:R-:W-:Y:S01]  /*0150*/  MOV R14, c[0x0][0x190] ;  /* 0x00006400000e7a02 */ /* 0x000fe20000000f00 */
[----:B------:R-:W-:Y:S01]  /*0160*/  IMAD.MOV.U32 R15, RZ, RZ, c[0x0][0x194] ;  /* 0x00006500ff0f7624 */ /* 0x000fe200078e00ff */
[----:B------:R-:W3:Y:S04]  /*0170*/  LDG.E.CONSTANT R10, [R10.64] ;  /* 0x000000040a0a7981 */ /* 0x000ee8000c1e9900 */
[----:B------:R-:W3:Y:S04]  /*0180*/  LDG.E.CONSTANT R13, [R12.64] ;  /* 0x000000040c0d7981 */ /* 0x000ee8000c1e9900 */
[----:B------:R-:W4:Y:S01]  /*0190*/  LDG.E.CONSTANT R14, [R14.64] ;  /* 0x000000040e0e7981 */ /* 0x000f22000c1e9900 */
[----:B------:R-:W-:-:S02]  /*01a0*/  IMAD R2, R8, c[0x0][0x174], R2 ;  /* 0x00005d0008027a24 */ /* 0x000fc400078e0202 */
[----:B------:R-:W-:-:S03]  /*01b0*/  IMAD R0, R3, c[0x0][0x17c], R0 ;  /* 0x00005f0003007a24 */ /* 0x000fc600078e0200 */
[----:B------:R-:W-:-:S04]  /*01c0*/  SHF.L.U32 R3, R2, 0x5, RZ ;  /* 0x0000000502037819 */ /* 0x000fc800000006ff */
[----:B------:R-:W-:Y:S02]  /*01d0*/  LOP3.LUT R2, R3, 0xffffffe0, R0, 0xe2, !PT ;  /* 0xffffffe003027812 */ /* 0x000fe400078ee200 */
[----:B------:R-:W-:-:S05]  /*01e0*/  LOP3.LUT R3, R0, 0xffffffe0, RZ, 0xc0, !PT ;  /* 0xffffffe000037812 */ /* 0x000fca00078ec0ff */
[----:B------:R-:W-:-:S05]  /*01f0*/  IMAD R2, R3, c[0x0][0x198], R2 ;  /* 0x0000660003027a24 */ /* 0x000fca00078e0202 */
[----:B------:R-:W-:-:S04]  /*0200*/  LOP3.LUT R2, R2, 0xfffffffc, RZ, 0xc0, !PT ;  /* 0xfffffffc02027812 */ /* 0x000fc800078ec0ff */
[----:B------:R-:W-:-:S04]  /*0210*/  IADD3 R2, P0, R2, c[0x0][0x160], RZ ;  /* 0x0000580002027a10 */ /* 0x000fc80007f1e0ff */
[----:B------:R-:W-:Y:S01]  /*0220*/  IADD3.X R3, RZ, c[0x0][0x164], RZ, P0, !PT ;  /* 0x00005900ff037a10 */ /* 0x000fe200007fe4ff */
[----:B--2---:R-:W0:Y:S08]  /*0230*/  I2F R16, R4 ;  /* 0x0000000400107306 */ /* 0x004e300000201400 */
[----:B------:R-:W1:Y:S01]  /*0240*/  I2F R18, R5 ;  /* 0x0000000500127306 */ /* 0x000e620000201400 */
[----:B---3--:R-:W-:-:S04]  /*0250*/  FMUL.FTZ R9, R10, R13 ;  /* 0x0000000d0a097220 */ /* 0x008fc80000410000 */
[----:B----4-:R-:W-:-:S03]  /*0260*/  FMUL.FTZ R9, R9, R14 ;  /* 0x0000000e09097220 */ /* 0x010fc60000410000 */
[----:B------:R-:W2:Y:S01]  /*0270*/  I2F R6, R6 ;  /* 0x0000000600067306 */ /* 0x000ea20000201400 */
        /* <DEDUP_REMOVED lines=14> */
.L_x_6:
        /* <DEDUP_REMOVED lines=10> */
.L_x_13:


//--------------------- .nv.shared._ZN17fastertransformer21transpose_int8_tensorEPaPKamm --------------------------
	.section	.nv.shared._ZN17fastertransformer21transpose_int8_tensorEPaPKamm,"aw",@nobits
	.sectionflags	@""
	.align	16


//--------------------- .nv.shared._ZN17fastertransformer42transpose_COL32_ROW_rebuild_padding_kernelEPaPKaPKiiiiiiPKfS6_ii --------------------------
	.section	.nv.shared._ZN17fastertransformer42transpose_COL32_ROW_rebuild_padding_kernelEPaPKaPKiiiiiiPKfS6_ii,"aw",@nobits
	.sectionflags	@""
	.align	16


//--------------------- .nv.shared._ZN17fastertransformer26transpose_COL32_ROW_kernelEPaPKaiiiiPKfS4_ii --------------------------
	.section	.nv.shared._ZN17fastertransformer26transpose_COL32_ROW_kernelEPaPKaiiiiPKfS4_ii,"aw",@nobits
	.sectionflags	@""
	.align	16


//--------------------- .nv.shared._ZN17fastertransformer38transpose_COL32_rebuild_padding_kernelEPaPKaPKiiiiiiPKfS6_i --------------------------
	.section	.nv.shared._ZN17fastertransformer38transpose_COL32_rebuild_padding_kernelEPaPKaPKiiiiiiPKfS6_i,"aw",@nobits
	.sectionflags	@""
	.align	16


//--------------------- .nv.shared._ZN17fastertransformer38transpose_COL32_rebuild_padding_kernelEPaPKiS2_iiiiiPKfS4_S4_i --------------------------
	.section	.nv.shared._ZN17fastertransformer38transpose_COL32_rebuild_padding_kernelEPaPKiS2_iiiiiPKfS4_S4_i,"aw",@nobits
	.sectionflags	@""
	.align	16


//--------------------- .nv.shared._ZN17fastertransformer22transpose_COL32_kernelEPaPKaiiiiPKfS4_ii --------------------------
	.section	.nv.shared._ZN17fastertransformer22transpose_COL32_kernelEPaPKaiiiiPKfS4_ii,"aw",@nobits
	.sectionflags	@""
	.align	16


//--------------------- .nv.shared._ZN17fastertransformer22transpose_COL32_kernelEP5char4PK4int4iiiiPKfS6_S6_ii --------------------------
	.section	.nv.shared._ZN17fastertransformer22transpose_COL32_kernelEP5char4PK4int4iiiiPKfS6_S6_ii,"aw",@nobits
	.sectionflags	@""
	.align	16
